	.target	sm_100a

	.elftype	@"ET_EXEC"


//--------------------- .note.nv.tkinfo           --------------------------
	.section	.note.nv.tkinfo,"",@"SHT_NOTE"
	.sectionflags	@"SHF_NOTE_NV_TKINFO"
	.tkinfo
        /*0018*/ 	.word	0x00000002
        /*0030*/ 	.string	""
        /*0030*/ 	.string	"ptxas"
        /*0030*/ 	.string	"Cuda compilation tools, release 13.0, V13.0.88"
        /*0030*/ 	.string	"Build cuda_13.0.r13.0/compiler.36424714_0"
        /*0030*/ 	.string	"-arch sm_100a -m 64 "



//--------------------- .note.nv.cuinfo           --------------------------
	.section	.note.nv.cuinfo,"",@"SHT_NOTE"
	.sectionflags	@"SHF_NOTE_NV_CUINFO"
        /*0018*/ 	.short	0x0002
        /*001a*/ 	.short	0x0064
        /*001c*/ 	.short	0x0082
	.zero		2


//--------------------- .nv.info                  --------------------------
	.section	.nv.info,"",@"SHT_CUDA_INFO"
	.align	4


	//----- nvinfo : EIATTR_REGCOUNT
	.align		4
        /*0000*/ 	.byte	0x04, 0x2f
        /*0002*/ 	.short	(.L_19 - .L_18)
	.align		4
.L_18:
        /*0004*/ 	.word	index@(_ZN7cutlass13device_kernelINS_4gemm6kernel13GemmUniversalIN4cute5tupleIJiiiiEEENS1_10collective13CollectiveMmaINS1_35MainloopSm100TmaUmmaWarpSpecializedILi4ELi2ELi4ENS5_IJNS4_1CILi1EEESB_SB_EEEEENS5_IJNSA_ILi128EEENSA_ILi64EEENSA_ILi32EEEEEENS_12float_e5m2_tENS5_IJlSB_lEEESI_SJ_NS4_8TiledMMAINS4_8MMA_AtomIJNS4_10MMA_TraitsINS4_19SM100_MMA_F8F6F4_SSEJSI_SI_fSE_SF_NS4_17integral_constantINS4_4UMMA5MajorELSQ_0EEESR_NSO_INSP_7ScaleInELSS_0EEEST_EEEEEENS4_6LayoutISC_NS5_IJNSA_ILi0EEESX_SX_EEEEENS5_IJNS4_10UnderscoreES10_S10_EEEEENS4_13SM90_TMA_LOADENS4_14ComposedLayoutINS4_7SwizzleILi1ELi4ELi3EEENS4_18smem_ptr_flag_bitsILi8EEENSW_INS5_IJNSA_ILi8EEESG_EEENS5_IJSG_SB_EEEEEEEvNS4_8identityES13_S1D_vS1E_EENS_8epilogue10collective18CollectiveEpilogueINS1G_23Sm100TmaWarpSpecializedILi1ELi1ELi64ELb0ELb0EEEJSH_NS5_IJNSW_ISE_SB_EENSW_ISF_SB_EEEEESI_SJ_SI_SJ_NS1G_6fusion15FusionCallbacksIS1K_NS1O_17LinearCombinationISI_fSI_fLNS_15FloatRoundStyleE2EEESH_S1N_JEEENS4_5SM1004TMEM4LOAD26SM100_TMEM_LOAD_32dp32b64xES13_NS14_INS15_ILi2ELi4ELi3EEES18_NSW_INS5_IJS19_SF_EEENS5_IJSF_SB_EEEEEEENS4_39AutoVectorizingCopyWithAssumedAlignmentILi128EEENS4_14SM90_TMA_STOREES22_S24_S24_EEEvvEEEEvNT_6ParamsE)
        /*0008*/ 	.word	0x000000c2


	//----- nvinfo : EIATTR_FRAME_SIZE
	.align		4
.L_19:
        /*000c*/ 	.byte	0x04, 0x11
        /*000e*/ 	.short	(.L_21 - .L_20)
	.align		4
.L_20:
        /*0010*/ 	.word	index@($__internal_2_$__cuda_sm10x_tcgen05_guardrail_trap_unallocated_columns_being_dealloced)
        /*0014*/ 	.word	0x00000000


	//----- nvinfo : EIATTR_FRAME_SIZE
	.align		4
.L_21:
        /*0018*/ 	.byte	0x04, 0x11
        /*001a*/ 	.short	(.L_23 - .L_22)
	.align		4
.L_22:
        /*001c*/ 	.word	index@($__internal_1_$__cuda_sm10x_tcgen05_guardrail_trap_phase_invalid_during_alloc)
        /*0020*/ 	.word	0x00000000


	//----- nvinfo : EIATTR_FRAME_SIZE
	.align		4
.L_23:
        /*0024*/ 	.byte	0x04, 0x11
        /*0026*/ 	.short	(.L_25 - .L_24)
	.align		4
.L_24:
        /*0028*/ 	.word	index@($__internal_0_$__cuda_sm10x_tcgen05_guardrail_trap_col_being_dealloced_not_returned_by_alloc)
        /*002c*/ 	.word	0x00000000


	//----- nvinfo : EIATTR_FRAME_SIZE
	.align		4
.L_25:
        /*0030*/ 	.byte	0x04, 0x11
        /*0032*/ 	.short	(.L_27 - .L_26)
	.align		4
.L_26:
        /*0034*/ 	.word	index@(_ZN7cutlass13device_kernelINS_4gemm6kernel13GemmUniversalIN4cute5tupleIJiiiiEEENS1_10collective13CollectiveMmaINS1_35MainloopSm100TmaUmmaWarpSpecializedILi4ELi2ELi4ENS5_IJNS4_1CILi1EEESB_SB_EEEEENS5_IJNSA_ILi128EEENSA_ILi64EEENSA_ILi32EEEEEENS_12float_e5m2_tENS5_IJlSB_lEEESI_SJ_NS4_8TiledMMAINS4_8MMA_AtomIJNS4_10MMA_TraitsINS4_19SM100_MMA_F8F6F4_SSEJSI_SI_fSE_SF_NS4_17integral_constantINS4_4UMMA5MajorELSQ_0EEESR_NSO_INSP_7ScaleInELSS_0EEEST_EEEEEENS4_6LayoutISC_NS5_IJNSA_ILi0EEESX_SX_EEEEENS5_IJNS4_10UnderscoreES10_S10_EEEEENS4_13SM90_TMA_LOADENS4_14ComposedLayoutINS4_7SwizzleILi1ELi4ELi3EEENS4_18smem_ptr_flag_bitsILi8EEENSW_INS5_IJNSA_ILi8EEESG_EEENS5_IJSG_SB_EEEEEEEvNS4_8identityES13_S1D_vS1E_EENS_8epilogue10collective18CollectiveEpilogueINS1G_23Sm100TmaWarpSpecializedILi1ELi1ELi64ELb0ELb0EEEJSH_NS5_IJNSW_ISE_SB_EENSW_ISF_SB_EEEEESI_SJ_SI_SJ_NS1G_6fusion15FusionCallbacksIS1K_NS1O_17LinearCombinationISI_fSI_fLNS_15FloatRoundStyleE2EEESH_S1N_JEEENS4_5SM1004TMEM4LOAD26SM100_TMEM_LOAD_32dp32b64xES13_NS14_INS15_ILi2ELi4ELi3EEES18_NSW_INS5_IJS19_SF_EEENS5_IJSF_SB_EEEEEEENS4_39AutoVectorizingCopyWithAssumedAlignmentILi128EEENS4_14SM90_TMA_STOREES22_S24_S24_EEEvvEEEEvNT_6ParamsE)
        /*0038*/ 	.word	0x00000000


	//----- nvinfo : EIATTR_MIN_STACK_SIZE
	.align		4
.L_27:
        /*003c*/ 	.byte	0x04, 0x12
        /*003e*/ 	.short	(.L_29 - .L_28)
	.align		4
.L_28:
        /*0040*/ 	.word	index@(_ZN7cutlass13device_kernelINS_4gemm6kernel13GemmUniversalIN4cute5tupleIJiiiiEEENS1_10collective13CollectiveMmaINS1_35MainloopSm100TmaUmmaWarpSpecializedILi4ELi2ELi4ENS5_IJNS4_1CILi1EEESB_SB_EEEEENS5_IJNSA_ILi128EEENSA_ILi64EEENSA_ILi32EEEEEENS_12float_e5m2_tENS5_IJlSB_lEEESI_SJ_NS4_8TiledMMAINS4_8MMA_AtomIJNS4_10MMA_TraitsINS4_19SM100_MMA_F8F6F4_SSEJSI_SI_fSE_SF_NS4_17integral_constantINS4_4UMMA5MajorELSQ_0EEESR_NSO_INSP_7ScaleInELSS_0EEEST_EEEEEENS4_6LayoutISC_NS5_IJNSA_ILi0EEESX_SX_EEEEENS5_IJNS4_10UnderscoreES10_S10_EEEEENS4_13SM90_TMA_LOADENS4_14ComposedLayoutINS4_7SwizzleILi1ELi4ELi3EEENS4_18smem_ptr_flag_bitsILi8EEENSW_INS5_IJNSA_ILi8EEESG_EEENS5_IJSG_SB_EEEEEEEvNS4_8identityES13_S1D_vS1E_EENS_8epilogue10collective18CollectiveEpilogueINS1G_23Sm100TmaWarpSpecializedILi1ELi1ELi64ELb0ELb0EEEJSH_NS5_IJNSW_ISE_SB_EENSW_ISF_SB_EEEEESI_SJ_SI_SJ_NS1G_6fusion15FusionCallbacksIS1K_NS1O_17LinearCombinationISI_fSI_fLNS_15FloatRoundStyleE2EEESH_S1N_JEEENS4_5SM1004TMEM4LOAD26SM100_TMEM_LOAD_32dp32b64xES13_NS14_INS15_ILi2ELi4ELi3EEES18_NSW_INS5_IJS19_SF_EEENS5_IJSF_SB_EEEEEEENS4_39AutoVectorizingCopyWithAssumedAlignmentILi128EEENS4_14SM90_TMA_STOREES22_S24_S24_EEEvvEEEEvNT_6ParamsE)
        /*0044*/ 	.word	0x00000000
.L_29:


//--------------------- .nv.compat                --------------------------
	.section	.nv.compat,"",@"SHT_CUDA_COMPAT_INFO"
	.align	4
        /*0000*/ 	.byte	0x02, 0x09, 0x01, 0x00, 0x02, 0x02, 0x02, 0x00, 0x02, 0x05, 0x05, 0x00, 0x03, 0x07, 0x01, 0x01
        /*0010*/ 	.byte	0x02, 0x03, 0x01, 0x00, 0x02, 0x06, 0x01, 0x00, 0x04, 0x0b, 0x08, 0x00, 0x09, 0x00, 0x00, 0x00
        /*0020*/ 	.byte	0x00, 0x00, 0x00, 0x00


//--------------------- .nv.info._ZN7cutlass13device_kernelINS_4gemm6kernel13GemmUniversalIN4cute5tupleIJiiiiEEENS1_10collective13CollectiveMmaINS1_35MainloopSm100TmaUmmaWarpSpecializedILi4ELi2ELi4ENS5_IJNS4_1CILi1EEESB_SB_EEEEENS5_IJNSA_ILi128EEENSA_ILi64EEENSA_ILi32EEEEEENS_12float_e5m2_tENS5_IJlSB_lEEESI_SJ_NS4_8TiledMMAINS4_8MMA_AtomIJNS4_10MMA_TraitsINS4_19SM100_MMA_F8F6F4_SSEJSI_SI_fSE_SF_NS4_17integral_constantINS4_4UMMA5MajorELSQ_0EEESR_NSO_INSP_7ScaleInELSS_0EEEST_EEEEEENS4_6LayoutISC_NS5_IJNSA_ILi0EEESX_SX_EEEEENS5_IJNS4_10UnderscoreES10_S10_EEEEENS4_13SM90_TMA_LOADENS4_14ComposedLayoutINS4_7SwizzleILi1ELi4ELi3EEENS4_18smem_ptr_flag_bitsILi8EEENSW_INS5_IJNSA_ILi8EEESG_EEENS5_IJSG_SB_EEEEEEEvNS4_8identityES13_S1D_vS1E_EENS_8epilogue10collective18CollectiveEpilogueINS1G_23Sm100TmaWarpSpecializedILi1ELi1ELi64ELb0ELb0EEEJSH_NS5_IJNSW_ISE_SB_EENSW_ISF_SB_EEEEESI_SJ_SI_SJ_NS1G_6fusion15FusionCallbacksIS1K_NS1O_17LinearCombinationISI_fSI_fLNS_15FloatRoundStyleE2EEESH_S1N_JEEENS4_5SM1004TMEM4LOAD26SM100_TMEM_LOAD_32dp32b64xES13_NS14_INS15_ILi2ELi4ELi3EEES18_NSW_INS5_IJS19_SF_EEENS5_IJSF_SB_EEEEEEENS4_39AutoVectorizingCopyWithAssumedAlignmentILi128EEENS4_14SM90_TMA_STOREES22_S24_S24_EEEvvEEEEvNT_6ParamsE --------------------------
	.section	.nv.info._ZN7cutlass13device_kernelINS_4gemm6kernel13GemmUniversalIN4cute5tupleIJiiiiEEENS1_10collective13CollectiveMmaINS1_35MainloopSm100TmaUmmaWarpSpecializedILi4ELi2ELi4ENS5_IJNS4_1CILi1EEESB_SB_EEEEENS5_IJNSA_ILi128EEENSA_ILi64EEENSA_ILi32EEEEEENS_12float_e5m2_tENS5_IJlSB_lEEESI_SJ_NS4_8TiledMMAINS4_8MMA_AtomIJNS4_10MMA_TraitsINS4_19SM100_MMA_F8F6F4_SSEJSI_SI_fSE_SF_NS4_17integral_constantINS4_4UMMA5MajorELSQ_0EEESR_NSO_INSP_7ScaleInELSS_0EEEST_EEEEEENS4_6LayoutISC_NS5_IJNSA_ILi0EEESX_SX_EEEEENS5_IJNS4_10UnderscoreES10_S10_EEEEENS4_13SM90_TMA_LOADENS4_14ComposedLayoutINS4_7SwizzleILi1ELi4ELi3EEENS4_18smem_ptr_flag_bitsILi8EEENSW_INS5_IJNSA_ILi8EEESG_EEENS5_IJSG_SB_EEEEEEEvNS4_8identityES13_S1D_vS1E_EENS_8epilogue10collective18CollectiveEpilogueINS1G_23Sm100TmaWarpSpecializedILi1ELi1ELi64ELb0ELb0EEEJSH_NS5_IJNSW_ISE_SB_EENSW_ISF_SB_EEEEESI_SJ_SI_SJ_NS1G_6fusion15FusionCallbacksIS1K_NS1O_17LinearCombinationISI_fSI_fLNS_15FloatRoundStyleE2EEESH_S1N_JEEENS4_5SM1004TMEM4LOAD26SM100_TMEM_LOAD_32dp32b64xES13_NS14_INS15_ILi2ELi4ELi3EEES18_NSW_INS5_IJS19_SF_EEENS5_IJSF_SB_EEEEEEENS4_39AutoVectorizingCopyWithAssumedAlignmentILi128EEENS4_14SM90_TMA_STOREES22_S24_S24_EEEvvEEEEvNT_6ParamsE,"",@"SHT_CUDA_INFO"
	.sectionflags	@""
	.align	4


	//----- nvinfo : EIATTR_CUDA_API_VERSION
	.align		4
        /*0000*/ 	.byte	0x04, 0x37
        /*0002*/ 	.short	(.L_31 - .L_30)
.L_30:
        /*0004*/ 	.word	0x00000082


	//----- nvinfo : EIATTR_KPARAM_INFO
	.align		4
.L_31:
        /*0008*/ 	.byte	0x04, 0x17
        /*000a*/ 	.short	(.L_33 - .L_32)
.L_32:
        /*000c*/ 	.word	0x00000000
        /*0010*/ 	.short	0x0000
        /*0012*/ 	.short	0x0000
        /*0014*/ 	.byte	0x00, 0xf0, 0x01, 0x20


	//----- nvinfo : EIATTR_AT_ENTRY_FRAGMENTS
	.align		4
.L_33:
        /*0018*/ 	.byte	0x04, 0x4f
        /*001a*/ 	.short	(.L_35 - .L_34)


	//   ....[0]....
.L_34:
        /*001c*/ 	.word	0x00000006


	//----- nvinfo : EIATTR_RESERVED_SMEM_USED
	.align		4
.L_35:
        /*0020*/ 	.byte	0x01, 0x41
	.zero		2


	//----- nvinfo : EIATTR_SPARSE_MMA_MASK
	.align		4
        /*0024*/ 	.byte	0x03, 0x50
        /*0026*/ 	.short	0x0000


	//----- nvinfo : EIATTR_TCGEN05_1CTA_USED
	.align		4
        /*0028*/ 	.byte	0x01, 0x51
	.zero		2


	//----- nvinfo : EIATTR_MAXREG_COUNT
	.align		4
        /*002c*/ 	.byte	0x03, 0x1b
        /*002e*/ 	.short	0x00ff


	//----- nvinfo : EIATTR_NUM_BARRIERS
	.align		4
        /*0030*/ 	.byte	0x02, 0x4c
        /*0032*/ 	.byte	0x07
	.zero		1


	//----- nvinfo : EIATTR_EXTERNS
	.align		4
        /*0034*/ 	.byte	0x04, 0x0f
        /*0036*/ 	.short	(.L_37 - .L_36)


	//   ....[0]....
	.align		4
.L_36:
        /*0038*/ 	.word	index@(__assertfail)


	//----- nvinfo : EIATTR_MERCURY_ISA_VERSION
	.align		4
.L_37:
        /*003c*/ 	.byte	0x03, 0x5f
        /*003e*/ 	.short	0x0101


	//----- nvinfo : EIATTR_INT_WARP_WIDE_INSTR_OFFSETS
	.align		4
        /*0040*/ 	.byte	0x04, 0x31
        /*0042*/ 	.short	(.L_39 - .L_38)


	//   ....[0]....
.L_38:
        /*0044*/ 	.word	0x00001d80


	//   ....[1]....
        /*0048*/ 	.word	0x00003680


	//   ....[2]....
        /*004c*/ 	.word	0x000036a0


	//   ....[3]....
        /*0050*/ 	.word	0x000036d0


	//   ....[4]....
        /*0054*/ 	.word	0x000040e0


	//   ....[5]....
        /*0058*/ 	.word	0x000041d0


	//----- nvinfo : EIATTR_COOP_GROUP_MASK_REGIDS
	.align		4
.L_39:
        /*005c*/ 	.byte	0x04, 0x29
        /*005e*/ 	.short	(.L_41 - .L_40)


	//   ....[0]....
.L_40:
        /*0060*/ 	.word	0xffffffff


	//   ....[1]....
        /*0064*/ 	.word	0xffffffff


	//   ....[2]....
        /*0068*/ 	.word	0xffffffff


	//   ....[3]....
        /*006c*/ 	.word	0xffffffff


	//   ....[4]....
        /*0070*/ 	.word	0xffffffff


	//   ....[5]....
        /*0074*/ 	.word	0xffffffff


	//   ....[6]....
        /*0078*/ 	.word	0xffffffff


	//   ....[7]....
        /*007c*/ 	.word	0xffffffff


	//   ....[8]....
        /*0080*/ 	.word	0xffffffff


	//   ....[9]....
        /*0084*/ 	.word	0xffffffff


	//   ....[10]....
        /*0088*/ 	.word	0xffffffff


	//   ....[11]....
        /*008c*/ 	.word	0xffffffff


	//   ....[12]....
        /*0090*/ 	.word	0xffffffff


	//----- nvinfo : EIATTR_COOP_GROUP_INSTR_OFFSETS
	.align		4
.L_41:
        /*0094*/ 	.byte	0x04, 0x28
        /*0096*/ 	.short	(.L_43 - .L_42)


	//   ....[0]....
.L_42:
        /*0098*/ 	.word	0x00000090


	//   ....[1]....
        /*009c*/ 	.word	0x000004d0


	//   ....[2]....
        /*00a0*/ 	.word	0x00000640


	//   ....[3]....
        /*00a4*/ 	.word	0x00000780


	//   ....[4]....
        /*00a8*/ 	.word	0x00000880


	//   ....[5]....
        /*00ac*/ 	.word	0x000009f0


	//   ....[6]....
        /*00b0*/ 	.word	0x00000b90


	//   ....[7]....
        /*00b4*/ 	.word	0x00001c60


	//   ....[8]....
        /*00b8*/ 	.word	0x00002a40


	//   ....[9]....
        /*00bc*/ 	.word	0x00002c50


	//   ....[10]....
        /*00c0*/ 	.word	0x00002c80


	//   ....[11]....
        /*00c4*/ 	.word	0x00003560


	//   ....[12]....
        /*00c8*/ 	.word	0x00003790


	//----- nvinfo : EIATTR_VRC_CTA_INIT_COUNT
	.align		4
.L_43:
        /*00cc*/ 	.byte	0x02, 0x4a
        /*00ce*/ 	.byte	0x80
	.zero		1


	//----- nvinfo : EIATTR_SYSCALL_OFFSETS
	.align		4
        /*00d0*/ 	.byte	0x04, 0x46
        /*00d2*/ 	.short	(.L_45 - .L_44)


	//   ....[0]....
.L_44:
        /*00d4*/ 	.word	0x00004bc0


	//   ....[1]....
        /*00d8*/ 	.word	0x00004d00


	//   ....[2]....
        /*00dc*/ 	.word	0x000054a0


	//----- nvinfo : EIATTR_MBARRIER_INSTR_OFFSETS
	.align		4
.L_45:
        /*00e0*/ 	.byte	0x04, 0x39
        /*00e2*/ 	.short	(.L_47 - .L_46)


	//   ....[0]....
.L_46:
        /*00e4*/ 	.word	0x000005b0
        /*00e8*/ 	.word	0x000000ff
        /*00ec*/ 	.word	0x00000000
        /*00f0*/ 	.short	0x0100
        /*00f2*/ 	.byte	0x05
	.zero		1


	//   ....[1]....
        /*00f4*/ 	.word	0x000005c0
        /*00f8*/ 	.word	0x000000ff
        /*00fc*/ 	.word	0x00000020
        /*0100*/ 	.short	0x0100
        /*0102*/ 	.byte	0x05
	.zero		1


	//   ....[2]....
        /*0104*/ 	.word	0x000005d0
        /*0108*/ 	.word	0x000000ff
        /*010c*/ 	.word	0x00000008
        /*0110*/ 	.short	0x0100
        /*0112*/ 	.byte	0x05
	.zero		1


	//   ....[3]....
        /*0114*/ 	.word	0x000005e0
        /*0118*/ 	.word	0x000000ff
        /*011c*/ 	.word	0x00000028
        /*0120*/ 	.short	0x0100
        /*0122*/ 	.byte	0x05
	.zero		1


	//   ....[4]....
        /*0124*/ 	.word	0x000005f0
        /*0128*/ 	.word	0x000000ff
        /*012c*/ 	.word	0x00000010
        /*0130*/ 	.short	0x0100
        /*0132*/ 	.byte	0x05
	.zero		1


	//   ....[5]....
        /*0134*/ 	.word	0x00000600
        /*0138*/ 	.word	0x000000ff
        /*013c*/ 	.word	0x00000030
        /*0140*/ 	.short	0x0100
        /*0142*/ 	.byte	0x05
	.zero		1


	//   ....[6]....
        /*0144*/ 	.word	0x00000610
        /*0148*/ 	.word	0x000000ff
        /*014c*/ 	.word	0x00000018
        /*0150*/ 	.short	0x0100
        /*0152*/ 	.byte	0x05
	.zero		1


	//   ....[7]....
        /*0154*/ 	.word	0x00000620
        /*0158*/ 	.word	0x000000ff
        /*015c*/ 	.word	0x00000038
        /*0160*/ 	.short	0x0100
        /*0162*/ 	.byte	0x05
	.zero		1


	//   ....[8]....
        /*0164*/ 	.word	0x00000750
        /*0168*/ 	.word	0x000000ff
        /*016c*/ 	.word	0x00000040
        /*0170*/ 	.short	0x0100
        /*0172*/ 	.byte	0x06
	.zero		1


	//   ....[9]....
        /*0174*/ 	.word	0x00000760
        /*0178*/ 	.word	0x000000ff
        /*017c*/ 	.word	0x00000048
        /*0180*/ 	.short	0x0100
        /*0182*/ 	.byte	0x06
	.zero		1


	//   ....[10]....
        /*0184*/ 	.word	0x00000850
        /*0188*/ 	.word	0x000000ff
        /*018c*/ 	.word	0x00000050
        /*0190*/ 	.short	0x0100
        /*0192*/ 	.byte	0x05
	.zero		1


	//   ....[11]....
        /*0194*/ 	.word	0x00000860
        /*0198*/ 	.word	0x000000ff
        /*019c*/ 	.word	0x00000058
        /*01a0*/ 	.short	0x0100
        /*01a2*/ 	.byte	0x05
	.zero		1


	//   ....[12]....
        /*01a4*/ 	.word	0x000009a0
        /*01a8*/ 	.word	0x000000ff
        /*01ac*/ 	.word	0x00000060
        /*01b0*/ 	.short	0x0100
        /*01b2*/ 	.byte	0x05
	.zero		1


	//   ....[13]....
        /*01b4*/ 	.word	0x000009b0
        /*01b8*/ 	.word	0x000000ff
        /*01bc*/ 	.word	0x00000070
        /*01c0*/ 	.short	0x0100
        /*01c2*/ 	.byte	0x05
	.zero		1


	//   ....[14]....
        /*01c4*/ 	.word	0x000009c0
        /*01c8*/ 	.word	0x000000ff
        /*01cc*/ 	.word	0x00000068
        /*01d0*/ 	.short	0x0100
        /*01d2*/ 	.byte	0x05
	.zero		1


	//   ....[15]....
        /*01d4*/ 	.word	0x000009d0
        /*01d8*/ 	.word	0x000000ff
        /*01dc*/ 	.word	0x00000078
        /*01e0*/ 	.short	0x0100
        /*01e2*/ 	.byte	0x05
	.zero		1


	//   ....[16]....
        /*01e4*/ 	.word	0x00000b00
        /*01e8*/ 	.word	0x000000ff
        /*01ec*/ 	.word	0x00000080
        /*01f0*/ 	.short	0x0100
        /*01f2*/ 	.byte	0x06
	.zero		1


	//   ....[17]....
        /*01f4*/ 	.word	0x00000b10
        /*01f8*/ 	.word	0x000000ff
        /*01fc*/ 	.word	0x000000a0
        /*0200*/ 	.short	0x0100
        /*0202*/ 	.byte	0x06
	.zero		1


	//   ....[18]....
        /*0204*/ 	.word	0x00000b20
        /*0208*/ 	.word	0x000000ff
        /*020c*/ 	.word	0x00000088
        /*0210*/ 	.short	0x0100
        /*0212*/ 	.byte	0x06
	.zero		1


	//   ....[19]....
        /*0214*/ 	.word	0x00000b30
        /*0218*/ 	.word	0x000000ff
        /*021c*/ 	.word	0x000000a8
        /*0220*/ 	.short	0x0100
        /*0222*/ 	.byte	0x06
	.zero		1


	//   ....[20]....
        /*0224*/ 	.word	0x00000b40
        /*0228*/ 	.word	0x000000ff
        /*022c*/ 	.word	0x00000090
        /*0230*/ 	.short	0x0100
        /*0232*/ 	.byte	0x06
	.zero		1


	//   ....[21]....
        /*0234*/ 	.word	0x00000b50
        /*0238*/ 	.word	0x000000ff
        /*023c*/ 	.word	0x000000b0
        /*0240*/ 	.short	0x0100
        /*0242*/ 	.byte	0x06
	.zero		1


	//   ....[22]....
        /*0244*/ 	.word	0x00000b60
        /*0248*/ 	.word	0x000000ff
        /*024c*/ 	.word	0x00000098
        /*0250*/ 	.short	0x0100
        /*0252*/ 	.byte	0x06
	.zero		1


	//   ....[23]....
        /*0254*/ 	.word	0x00000b70
        /*0258*/ 	.word	0x000000ff
        /*025c*/ 	.word	0x000000b8
        /*0260*/ 	.short	0x0100
        /*0262*/ 	.byte	0x06
	.zero		1


	//   ....[24]....
        /*0264*/ 	.word	0x00000c60
        /*0268*/ 	.word	0x000000ff
        /*026c*/ 	.word	0x000000c0
        /*0270*/ 	.short	0x0100
        /*0272*/ 	.byte	0x05
	.zero		1


	//   ....[25]....
        /*0274*/ 	.word	0x00000c70
        /*0278*/ 	.word	0x000000ff
        /*027c*/ 	.word	0x000000d0
        /*0280*/ 	.short	0x0100
        /*0282*/ 	.byte	0x05
	.zero		1


	//   ....[26]....
        /*0284*/ 	.word	0x00000c80
        /*0288*/ 	.word	0x000000ff
        /*028c*/ 	.word	0x000000c8
        /*0290*/ 	.short	0x0100
        /*0292*/ 	.byte	0x05
	.zero		1


	//   ....[27]....
        /*0294*/ 	.word	0x00000c90
        /*0298*/ 	.word	0x000000ff
        /*029c*/ 	.word	0x000000d8
        /*02a0*/ 	.short	0x0100
        /*02a2*/ 	.byte	0x05
	.zero		1


	//   ....[28]....
        /*02a4*/ 	.word	0x00001560
        /*02a8*/ 	.word	0x00000003
        /*02ac*/ 	.word	0x000000d0
        /*02b0*/ 	.short	0x010a
        /*02b2*/ 	.byte	0xff
	.zero		1


	//   ....[29]....
        /*02b4*/ 	.word	0x00001590
        /*02b8*/ 	.word	0x00000003
        /*02bc*/ 	.word	0x000000c0
        /*02c0*/ 	.short	0x0101
        /*02c2*/ 	.byte	0xff
	.zero		1


	//   ....[30]....
        /*02c4*/ 	.word	0x00001660
        /*02c8*/ 	.word	0x000000ff
        /*02cc*/ 	.word	0x00000020
        /*02d0*/ 	.short	0x010a
        /*02d2*/ 	.byte	0x08
	.zero		1


	//   ....[31]....
        /*02d4*/ 	.word	0x00001700
        /*02d8*/ 	.word	0x000000ff
        /*02dc*/ 	.word	0x00000020
        /*02e0*/ 	.short	0x010a
        /*02e2*/ 	.byte	0x21
	.zero		1


	//   ....[32]....
        /*02e4*/ 	.word	0x00001850
        /*02e8*/ 	.word	0x000000ff
        /*02ec*/ 	.word	0x00000020
        /*02f0*/ 	.short	0x010a
        /*02f2*/ 	.byte	0x08
	.zero		1


	//   ....[33]....
        /*02f4*/ 	.word	0x00001960
        /*02f8*/ 	.word	0x000000ff
        /*02fc*/ 	.word	0x00000058
        /*0300*/ 	.short	0x0101
        /*0302*/ 	.byte	0x04
	.zero		1


	//   ....[34]....
        /*0304*/ 	.word	0x00001980
        /*0308*/ 	.word	0x000000ff
        /*030c*/ 	.word	0x00000020
        /*0310*/ 	.short	0x010a
        /*0312*/ 	.byte	0x08
	.zero		1


	//   ....[35]....
        /*0314*/ 	.word	0x00001a00
        /*0318*/ 	.word	0x000000ff
        /*031c*/ 	.word	0x00000020
        /*0320*/ 	.short	0x010a
        /*0322*/ 	.byte	0x11
	.zero		1


	//   ....[36]....
        /*0324*/ 	.word	0x00001b50
        /*0328*/ 	.word	0x000000ff
        /*032c*/ 	.word	0x00000020
        /*0330*/ 	.short	0x010a
        /*0332*/ 	.byte	0x08
	.zero		1


	//   ....[37]....
        /*0334*/ 	.word	0x00001c90
        /*0338*/ 	.word	0x00000002
        /*033c*/ 	.word	0x00000060
        /*0340*/ 	.short	0x010a
        /*0342*/ 	.byte	0xff
	.zero		1


	//   ....[38]....
        /*0344*/ 	.word	0x00001d50
        /*0348*/ 	.word	0x00000002
        /*034c*/ 	.word	0x00000000
        /*0350*/ 	.short	0x0101
        /*0352*/ 	.byte	0xff
	.zero		1


	//   ....[39]....
        /*0354*/ 	.word	0x000022b0
        /*0358*/ 	.word	0x000000ff
        /*035c*/ 	.word	0x00000000
        /*0360*/ 	.short	0x010a
        /*0362*/ 	.byte	0x05
	.zero		1


	//   ....[40]....
        /*0364*/ 	.word	0x00002340
        /*0368*/ 	.word	0x000000ff
        /*036c*/ 	.word	0x00000000
        /*0370*/ 	.short	0x010a
        /*0372*/ 	.byte	0x05
	.zero		1


	//   ....[41]....
        /*0374*/ 	.word	0x000023d0
        /*0378*/ 	.word	0x000000ff
        /*037c*/ 	.word	0x00000000
        /*0380*/ 	.short	0x010a
        /*0382*/ 	.byte	0x05
	.zero		1


	//   ....[42]....
        /*0384*/ 	.word	0x00002470
        /*0388*/ 	.word	0x00000000
        /*038c*/ 	.word	0x00000000
        /*0390*/ 	.short	0x010a
        /*0392*/ 	.byte	0xff
	.zero		1


	//   ....[43]....
        /*0394*/ 	.word	0x00002590
        /*0398*/ 	.word	0x00000000
        /*039c*/ 	.word	0x000000c0
        /*03a0*/ 	.short	0x010a
        /*03a2*/ 	.byte	0xff
	.zero		1


	//   ....[44]....
        /*03a4*/ 	.word	0x000025f0
        /*03a8*/ 	.word	0x00000004
        /*03ac*/ 	.word	0x00000000
        /*03b0*/ 	.short	0x0101
        /*03b2*/ 	.byte	0xff
	.zero		1


	//   ....[45]....
        /*03b4*/ 	.word	0x00002610
        /*03b8*/ 	.word	0x000000ff
        /*03bc*/ 	.word	0x00000070
        /*03c0*/ 	.short	0x010a
        /*03c2*/ 	.byte	0x05
	.zero		1


	//   ....[46]....
        /*03c4*/ 	.word	0x00002730
        /*03c8*/ 	.word	0x00000000
        /*03cc*/ 	.word	0x00000060
        /*03d0*/ 	.short	0x010a
        /*03d2*/ 	.byte	0xff
	.zero		1


	//   ....[47]....
        /*03d4*/ 	.word	0x00002840
        /*03d8*/ 	.word	0x00000000
        /*03dc*/ 	.word	0x00000000
        /*03e0*/ 	.short	0x0101
        /*03e2*/ 	.byte	0xff
	.zero		1


	//   ....[48]....
        /*03e4*/ 	.word	0x000028d0
        /*03e8*/ 	.word	0x000000ff
        /*03ec*/ 	.word	0x00000070
        /*03f0*/ 	.short	0x0106
        /*03f2*/ 	.byte	0x05
	.zero		1


	//   ....[49]....
        /*03f4*/ 	.word	0x000028f0
        /*03f8*/ 	.word	0x000000ff
        /*03fc*/ 	.word	0x00000070
        /*0400*/ 	.short	0x010a
        /*0402*/ 	.byte	0x05
	.zero		1


	//   ....[50]....
        /*0404*/ 	.word	0x00002980
        /*0408*/ 	.word	0x000000ff
        /*040c*/ 	.word	0x00000070
        /*0410*/ 	.short	0x0106
        /*0412*/ 	.byte	0x04
	.zero		1


	//   ....[51]....
        /*0414*/ 	.word	0x000029c0
        /*0418*/ 	.word	0x00000000
        /*041c*/ 	.word	0x00000070
        /*0420*/ 	.short	0x010a
        /*0422*/ 	.byte	0xff
	.zero		1


	//   ....[52]....
        /*0424*/ 	.word	0x00002ea0
        /*0428*/ 	.word	0x00000000
        /*042c*/ 	.word	0x00000060
        /*0430*/ 	.short	0x010a
        /*0432*/ 	.byte	0xff
	.zero		1


	//   ....[53]....
        /*0434*/ 	.word	0x00002fa0
        /*0438*/ 	.word	0x00000003
        /*043c*/ 	.word	0x00000000
        /*0440*/ 	.short	0x0101
        /*0442*/ 	.byte	0xff
	.zero		1


	//   ....[54]....
        /*0444*/ 	.word	0x00002fb0
        /*0448*/ 	.word	0x000000ff
        /*044c*/ 	.word	0x00000000
        /*0450*/ 	.short	0x010a
        /*0452*/ 	.byte	0x04
	.zero		1


	//   ....[55]....
        /*0454*/ 	.word	0x00002fd0
        /*0458*/ 	.word	0x000000ff
        /*045c*/ 	.word	0x000000a0
        /*0460*/ 	.short	0x010a
        /*0462*/ 	.byte	0x09
	.zero		1


	//   ....[56]....
        /*0464*/ 	.word	0x000030b0
        /*0468*/ 	.word	0x000000ff
        /*046c*/ 	.word	0x00000000
        /*0470*/ 	.short	0x010a
        /*0472*/ 	.byte	0x07
	.zero		1


	//   ....[57]....
        /*0474*/ 	.word	0x000031e0
        /*0478*/ 	.word	0x000000ff
        /*047c*/ 	.word	0x00000000
        /*0480*/ 	.short	0x010a
        /*0482*/ 	.byte	0x04
	.zero		1


	//   ....[58]....
        /*0484*/ 	.word	0x00003390
        /*0488*/ 	.word	0x000000ff
        /*048c*/ 	.word	0x00000000
        /*0490*/ 	.short	0x010a
        /*0492*/ 	.byte	0x05
	.zero		1


	//   ....[59]....
        /*0494*/ 	.word	0x00003420
        /*0498*/ 	.word	0x000000ff
        /*049c*/ 	.word	0x00000000
        /*04a0*/ 	.short	0x010a
        /*04a2*/ 	.byte	0x05
	.zero		1


	//   ....[60]....
        /*04a4*/ 	.word	0x000034b0
        /*04a8*/ 	.word	0x000000ff
        /*04ac*/ 	.word	0x00000000
        /*04b0*/ 	.short	0x010a
        /*04b2*/ 	.byte	0x05
	.zero		1


	//   ....[61]....
        /*04b4*/ 	.word	0x00003540
        /*04b8*/ 	.word	0x000000ff
        /*04bc*/ 	.word	0x00000000
        /*04c0*/ 	.short	0x010a
        /*04c2*/ 	.byte	0x07
	.zero		1


	//   ....[62]....
        /*04c4*/ 	.word	0x00003980
        /*04c8*/ 	.word	0x00000000
        /*04cc*/ 	.word	0x00000060
        /*04d0*/ 	.short	0x010a
        /*04d2*/ 	.byte	0xff
	.zero		1


	//   ....[63]....
        /*04d4*/ 	.word	0x00003a70
        /*04d8*/ 	.word	0x00000000
        /*04dc*/ 	.word	0x00000000
        /*04e0*/ 	.short	0x0101
        /*04e2*/ 	.byte	0xff
	.zero		1


	//   ....[64]....
        /*04e4*/ 	.word	0x00003d90
        /*04e8*/ 	.word	0x000000ff
        /*04ec*/ 	.word	0x00000058
        /*04f0*/ 	.short	0x010a
        /*04f2*/ 	.byte	0x06
	.zero		1


	//   ....[65]....
        /*04f4*/ 	.word	0x00003f10
        /*04f8*/ 	.word	0x000000ff
        /*04fc*/ 	.word	0x00000048
        /*0500*/ 	.short	0x010a
        /*0502*/ 	.byte	0x06
	.zero		1


	//   ....[66]....
        /*0504*/ 	.word	0x00004240
        /*0508*/ 	.word	0x000000ff
        /*050c*/ 	.word	0x00000040
        /*0510*/ 	.short	0x010b
        /*0512*/ 	.byte	0x06
	.zero		1


	//   ....[67]....
        /*0514*/ 	.word	0x00004260
        /*0518*/ 	.word	0x000000ff
        /*051c*/ 	.word	0x00000000
        /*0520*/ 	.short	0x0101
        /*0522*/ 	.byte	0x25
	.zero		1


	//   ....[68]....
        /*0524*/ 	.word	0x000042a0
        /*0528*/ 	.word	0x00000000
        /*052c*/ 	.word	0x00000048
        /*0530*/ 	.short	0x010a
        /*0532*/ 	.byte	0xff
	.zero		1


	//   ....[69]....
        /*0534*/ 	.word	0x000045d0
        /*0538*/ 	.word	0x00000000
        /*053c*/ 	.word	0x00000060
        /*0540*/ 	.short	0x010a
        /*0542*/ 	.byte	0xff
	.zero		1


	//   ....[70]....
        /*0544*/ 	.word	0x000046e0
        /*0548*/ 	.word	0x00000000
        /*054c*/ 	.word	0x00000000
        /*0550*/ 	.short	0x0101
        /*0552*/ 	.byte	0xff
	.zero		1


	//   ....[71]....
        /*0554*/ 	.word	0x00005080
        /*0558*/ 	.word	0x000000ff
        /*055c*/ 	.word	0x00000040
        /*0560*/ 	.short	0x010a
        /*0562*/ 	.byte	0x2b
	.zero		1


	//   ....[72]....
        /*0564*/ 	.word	0x00005090
        /*0568*/ 	.word	0x0000009c
        /*056c*/ 	.word	0x00000080
        /*0570*/ 	.short	0x010a
        /*0572*/ 	.byte	0xff
	.zero		1


	//   ....[73]....
        /*0574*/ 	.word	0x00005220
        /*0578*/ 	.word	0x000000ff
        /*057c*/ 	.word	0x00000040
        /*0580*/ 	.short	0x010a
        /*0582*/ 	.byte	0x2b
	.zero		1


	//   ....[74]....
        /*0584*/ 	.word	0x00005320
        /*0588*/ 	.word	0x000000ff
        /*058c*/ 	.word	0x00000000
        /*0590*/ 	.short	0x0101
        /*0592*/ 	.byte	0x04
	.zero		1


	//   ....[75]....
        /*0594*/ 	.word	0x00005380
        /*0598*/ 	.word	0x0000009c
        /*059c*/ 	.word	0x00000080
        /*05a0*/ 	.short	0x010a
        /*05a2*/ 	.byte	0xff
	.zero		1


	//   ....[76]....
        /*05a4*/ 	.word	0x00005740
        /*05a8*/ 	.word	0x000000ff
        /*05ac*/ 	.word	0x00000000
        /*05b0*/ 	.short	0x0101
        /*05b2*/ 	.byte	0x05
	.zero		1


	//   ....[77]....
        /*05b4*/ 	.word	0x000067f0
        /*05b8*/ 	.word	0x00000003
        /*05bc*/ 	.word	0x000000d0
        /*05c0*/ 	.short	0x010a
        /*05c2*/ 	.byte	0xff
	.zero		1


	//   ....[78]....
        /*05c4*/ 	.word	0x00006850
        /*05c8*/ 	.word	0x00000002
        /*05cc*/ 	.word	0x00000020
        /*05d0*/ 	.short	0x010a
        /*05d2*/ 	.byte	0xff
	.zero		1


	//   ....[79]....
        /*05d4*/ 	.word	0x000068b0
        /*05d8*/ 	.word	0x00000002
        /*05dc*/ 	.word	0x00000020
        /*05e0*/ 	.short	0x010a
        /*05e2*/ 	.byte	0xff
	.zero		1


	//   ....[80]....
        /*05e4*/ 	.word	0x00006900
        /*05e8*/ 	.word	0x00000002
        /*05ec*/ 	.word	0x00000060
        /*05f0*/ 	.short	0x010a
        /*05f2*/ 	.byte	0xff
	.zero		1


	//   ....[81]....
        /*05f4*/ 	.word	0x00006960
        /*05f8*/ 	.word	0x00000000
        /*05fc*/ 	.word	0x00000000
        /*0600*/ 	.short	0x010a
        /*0602*/ 	.byte	0xff
	.zero		1


	//   ....[82]....
        /*0604*/ 	.word	0x000069c0
        /*0608*/ 	.word	0x00000000
        /*060c*/ 	.word	0x00000000
        /*0610*/ 	.short	0x010a
        /*0612*/ 	.byte	0xff
	.zero		1


	//   ....[83]....
        /*0614*/ 	.word	0x00006a20
        /*0618*/ 	.word	0x00000000
        /*061c*/ 	.word	0x00000000
        /*0620*/ 	.short	0x010a
        /*0622*/ 	.byte	0xff
	.zero		1


	//   ....[84]....
        /*0624*/ 	.word	0x00006a70
        /*0628*/ 	.word	0x00000000
        /*062c*/ 	.word	0x000000c0
        /*0630*/ 	.short	0x010a
        /*0632*/ 	.byte	0xff
	.zero		1


	//   ....[85]....
        /*0634*/ 	.word	0x00006ad0
        /*0638*/ 	.word	0x00000000
        /*063c*/ 	.word	0x00000070
        /*0640*/ 	.short	0x010a
        /*0642*/ 	.byte	0xff
	.zero		1


	//   ....[86]....
        /*0644*/ 	.word	0x00006b20
        /*0648*/ 	.word	0x00000000
        /*064c*/ 	.word	0x00000060
        /*0650*/ 	.short	0x010a
        /*0652*/ 	.byte	0xff
	.zero		1


	//   ....[87]....
        /*0654*/ 	.word	0x00006b80
        /*0658*/ 	.word	0x00000000
        /*065c*/ 	.word	0x00000070
        /*0660*/ 	.short	0x010a
        /*0662*/ 	.byte	0xff
	.zero		1


	//   ....[88]....
        /*0664*/ 	.word	0x00006bd0
        /*0668*/ 	.word	0x00000000
        /*066c*/ 	.word	0x00000060
        /*0670*/ 	.short	0x010a
        /*0672*/ 	.byte	0xff
	.zero		1


	//   ....[89]....
        /*0674*/ 	.word	0x00006c30
        /*0678*/ 	.word	0x00000003
        /*067c*/ 	.word	0x000000a0
        /*0680*/ 	.short	0x010a
        /*0682*/ 	.byte	0xff
	.zero		1


	//   ....[90]....
        /*0684*/ 	.word	0x00006c90
        /*0688*/ 	.word	0x00000000
        /*068c*/ 	.word	0x00000000
        /*0690*/ 	.short	0x010a
        /*0692*/ 	.byte	0xff
	.zero		1


	//   ....[91]....
        /*0694*/ 	.word	0x00006cf0
        /*0698*/ 	.word	0x00000000
        /*069c*/ 	.word	0x00000000
        /*06a0*/ 	.short	0x010a
        /*06a2*/ 	.byte	0xff
	.zero		1


	//   ....[92]....
        /*06a4*/ 	.word	0x00006d50
        /*06a8*/ 	.word	0x00000000
        /*06ac*/ 	.word	0x00000000
        /*06b0*/ 	.short	0x010a
        /*06b2*/ 	.byte	0xff
	.zero		1


	//   ....[93]....
        /*06b4*/ 	.word	0x00006db0
        /*06b8*/ 	.word	0x00000000
        /*06bc*/ 	.word	0x00000000
        /*06c0*/ 	.short	0x010a
        /*06c2*/ 	.byte	0xff
	.zero		1


	//   ....[94]....
        /*06c4*/ 	.word	0x00006e10
        /*06c8*/ 	.word	0x00000000
        /*06cc*/ 	.word	0x00000000
        /*06d0*/ 	.short	0x010a
        /*06d2*/ 	.byte	0xff
	.zero		1


	//   ....[95]....
        /*06d4*/ 	.word	0x00006e60
        /*06d8*/ 	.word	0x00000000
        /*06dc*/ 	.word	0x00000060
        /*06e0*/ 	.short	0x010a
        /*06e2*/ 	.byte	0xff
	.zero		1


	//   ....[96]....
        /*06e4*/ 	.word	0x00006ec0
        /*06e8*/ 	.word	0x00000000
        /*06ec*/ 	.word	0x00000058
        /*06f0*/ 	.short	0x010a
        /*06f2*/ 	.byte	0xff
	.zero		1


	//   ....[97]....
        /*06f4*/ 	.word	0x00006f20
        /*06f8*/ 	.word	0x00000003
        /*06fc*/ 	.word	0x00000048
        /*0700*/ 	.short	0x010a
        /*0702*/ 	.byte	0xff
	.zero		1


	//   ....[98]....
        /*0704*/ 	.word	0x00006f70
        /*0708*/ 	.word	0x00000000
        /*070c*/ 	.word	0x00000060
        /*0710*/ 	.short	0x010a
        /*0712*/ 	.byte	0xff
	.zero		1


	//   ....[99]....
        /*0714*/ 	.word	0x00006fd0
        /*0718*/ 	.word	0x00000000
        /*071c*/ 	.word	0x00000040
        /*0720*/ 	.short	0x010a
        /*0722*/ 	.byte	0xff
	.zero		1


	//   ....[100]....
        /*0724*/ 	.word	0x00007020
        /*0728*/ 	.word	0x0000009c
        /*072c*/ 	.word	0x00000080
        /*0730*/ 	.short	0x010a
        /*0732*/ 	.byte	0xff
	.zero		1


	//----- nvinfo : EIATTR_NUM_MBARRIERS
	.align		4
.L_47:
        /*0734*/ 	.byte	0x03, 0x38
        /*0736*/ 	.short	0x001c


	//----- nvinfo : EIATTR_EXIT_INSTR_OFFSETS
	.align		4
        /*0738*/ 	.byte	0x04, 0x1c
        /*073a*/ 	.short	(.L_49 - .L_48)


	//   ....[0]....
.L_48:
        /*073c*/ 	.word	0x000024a0


	//   ....[1]....
        /*0740*/ 	.word	0x00002990


	//   ....[2]....
        /*0744*/ 	.word	0x000029f0


	//   ....[3]....
        /*0748*/ 	.word	0x000037a0


	//   ....[4]....
        /*074c*/ 	.word	0x000042d0


	//   ....[5]....
        /*0750*/ 	.word	0x00004310


	//   ....[6]....
        /*0754*/ 	.word	0x000067e0


	//----- nvinfo : EIATTR_MAX_THREADS
	.align		4
.L_49:
        /*0758*/ 	.byte	0x04, 0x05
        /*075a*/ 	.short	(.L_51 - .L_50)
.L_50:
        /*075c*/ 	.word	0x00000100
        /*0760*/ 	.word	0x00000001
        /*0764*/ 	.word	0x00000001


	//----- nvinfo : EIATTR_CRS_STACK_SIZE
	.align		4
.L_51:
        /*0768*/ 	.byte	0x04, 0x1e
        /*076a*/ 	.short	(.L_53 - .L_52)
.L_52:
        /*076c*/ 	.word	0x00000000


	//----- nvinfo : EIATTR_CBANK_PARAM_SIZE
	.align		4
.L_53:
        /*0770*/ 	.byte	0x03, 0x19
        /*0772*/ 	.short	0x0800


	//----- nvinfo : EIATTR_PARAM_CBANK
	.align		4
        /*0774*/ 	.byte	0x04, 0x0a
        /*0776*/ 	.short	(.L_55 - .L_54)
	.align		4
.L_54:
        /*0778*/ 	.word	index@(.nv.constant0._ZN7cutlass13device_kernelINS_4gemm6kernel13GemmUniversalIN4cute5tupleIJiiiiEEENS1_10collective13CollectiveMmaINS1_35MainloopSm100TmaUmmaWarpSpecializedILi4ELi2ELi4ENS5_IJNS4_1CILi1EEESB_SB_EEEEENS5_IJNSA_ILi128EEENSA_ILi64EEENSA_ILi32EEEEEENS_12float_e5m2_tENS5_IJlSB_lEEESI_SJ_NS4_8TiledMMAINS4_8MMA_AtomIJNS4_10MMA_TraitsINS4_19SM100_MMA_F8F6F4_SSEJSI_SI_fSE_SF_NS4_17integral_constantINS4_4UMMA5MajorELSQ_0EEESR_NSO_INSP_7ScaleInELSS_0EEEST_EEEEEENS4_6LayoutISC_NS5_IJNSA_ILi0EEESX_SX_EEEEENS5_IJNS4_10UnderscoreES10_S10_EEEEENS4_13SM90_TMA_LOADENS4_14ComposedLayoutINS4_7SwizzleILi1ELi4ELi3EEENS4_18smem_ptr_flag_bitsILi8EEENSW_INS5_IJNSA_ILi8EEESG_EEENS5_IJSG_SB_EEEEEEEvNS4_8identityES13_S1D_vS1E_EENS_8epilogue10collective18CollectiveEpilogueINS1G_23Sm100TmaWarpSpecializedILi1ELi1ELi64ELb0ELb0EEEJSH_NS5_IJNSW_ISE_SB_EENSW_ISF_SB_EEEEESI_SJ_SI_SJ_NS1G_6fusion15FusionCallbacksIS1K_NS1O_17LinearCombinationISI_fSI_fLNS_15FloatRoundStyleE2EEESH_S1N_JEEENS4_5SM1004TMEM4LOAD26SM100_TMEM_LOAD_32dp32b64xES13_NS14_INS15_ILi2ELi4ELi3EEES18_NSW_INS5_IJS19_SF_EEENS5_IJSF_SB_EEEEEEENS4_39AutoVectorizingCopyWithAssumedAlignmentILi128EEENS4_14SM90_TMA_STOREES22_S24_S24_EEEvvEEEEvNT_6ParamsE)
        /*077c*/ 	.short	0x0380
        /*077e*/ 	.short	0x0800


	//----- nvinfo : EIATTR_SW_WAR
	.align		4
.L_55:
        /*0780*/ 	.byte	0x04, 0x36
        /*0782*/ 	.short	(.L_57 - .L_56)
.L_56:
        /*0784*/ 	.word	0x00000008
.L_57:


//--------------------- .nv.callgraph             --------------------------
	.section	.nv.callgraph,"",@"SHT_CUDA_CALLGRAPH"
	.align	4
	.sectionentsize	8
	.align		4
        /*0000*/ 	.word	0x00000000
	.align		4
        /*0004*/ 	.word	0xffffffff
	.align		4
        /*0008*/ 	.word	index@(_ZN7cutlass13device_kernelINS_4gemm6kernel13GemmUniversalIN4cute5tupleIJiiiiEEENS1_10collective13CollectiveMmaINS1_35MainloopSm100TmaUmmaWarpSpecializedILi4ELi2ELi4ENS5_IJNS4_1CILi1EEESB_SB_EEEEENS5_IJNSA_ILi128EEENSA_ILi64EEENSA_ILi32EEEEEENS_12float_e5m2_tENS5_IJlSB_lEEESI_SJ_NS4_8TiledMMAINS4_8MMA_AtomIJNS4_10MMA_TraitsINS4_19SM100_MMA_F8F6F4_SSEJSI_SI_fSE_SF_NS4_17integral_constantINS4_4UMMA5MajorELSQ_0EEESR_NSO_INSP_7ScaleInELSS_0EEEST_EEEEEENS4_6LayoutISC_NS5_IJNSA_ILi0EEESX_SX_EEEEENS5_IJNS4_10UnderscoreES10_S10_EEEEENS4_13SM90_TMA_LOADENS4_14ComposedLayoutINS4_7SwizzleILi1ELi4ELi3EEENS4_18smem_ptr_flag_bitsILi8EEENSW_INS5_IJNSA_ILi8EEESG_EEENS5_IJSG_SB_EEEEEEEvNS4_8identityES13_S1D_vS1E_EENS_8epilogue10collective18CollectiveEpilogueINS1G_23Sm100TmaWarpSpecializedILi1ELi1ELi64ELb0ELb0EEEJSH_NS5_IJNSW_ISE_SB_EENSW_ISF_SB_EEEEESI_SJ_SI_SJ_NS1G_6fusion15FusionCallbacksIS1K_NS1O_17LinearCombinationISI_fSI_fLNS_15FloatRoundStyleE2EEESH_S1N_JEEENS4_5SM1004TMEM4LOAD26SM100_TMEM_LOAD_32dp32b64xES13_NS14_INS15_ILi2ELi4ELi3EEES18_NSW_INS5_IJS19_SF_EEENS5_IJSF_SB_EEEEEEENS4_39AutoVectorizingCopyWithAssumedAlignmentILi128EEENS4_14SM90_TMA_STOREES22_S24_S24_EEEvvEEEEvNT_6ParamsE)
	.align		4
        /*000c*/ 	.word	index@(__assertfail)
	.align		4
        /*0010*/ 	.word	0x00000000
	.align		4
        /*0014*/ 	.word	0xfffffffe
	.align		4
        /*0018*/ 	.word	0x00000000
	.align		4
        /*001c*/ 	.word	0xfffffffd
	.align		4
        /*0020*/ 	.word	0x00000000
	.align		4
        /*0024*/ 	.word	0xfffffffc


//--------------------- .nv.constant4             --------------------------
	.section	.nv.constant4,"a",@progbits
	.align	8
	.align		8
.nv.constant4:
        /*0000*/ 	.dword	__assertfail
	.align		8
        /*0008*/ 	.dword	__unnamed_1
	.align		8
        /*0010*/ 	.dword	__unnamed_2
	.align		8
        /*0018*/ 	.dword	_ZN39_INTERNAL_66b10569_4_k_cu_435ac3d6_91104cuda3std3__45__cpo5beginE
	.align		8
        /*0020*/ 	.dword	_ZN39_INTERNAL_66b10569_4_k_cu_435ac3d6_91104cuda3std3__45__cpo3endE
	.align		8
        /*0028*/ 	.dword	_ZN39_INTERNAL_66b10569_4_k_cu_435ac3d6_91104cuda3std3__45__cpo6cbeginE
	.align		8
        /*0030*/ 	.dword	_ZN39_INTERNAL_66b10569_4_k_cu_435ac3d6_91104cuda3std3__45__cpo4cendE
	.align		8
        /*0038*/ 	.dword	_ZN39_INTERNAL_66b10569_4_k_cu_435ac3d6_91104cuda3std3__441_GLOBAL__N__66b10569_4_k_cu_435ac3d6_91106ignoreE
	.align		8
        /*0040*/ 	.dword	_ZN39_INTERNAL_66b10569_4_k_cu_435ac3d6_91104cuda3std3__419piecewise_constructE
	.align		8
        /*0048*/ 	.dword	_ZN39_INTERNAL_66b10569_4_k_cu_435ac3d6_91104cuda3std3__48in_placeE
	.align		8
        /*0050*/ 	.dword	_ZN39_INTERNAL_66b10569_4_k_cu_435ac3d6_91104cuda3std6ranges3__45__cpo4swapE
	.align		8
        /*0058*/ 	.dword	_ZN39_INTERNAL_66b10569_4_k_cu_435ac3d6_91104cuda3std6ranges3__45__cpo9iter_moveE
	.align		8
        /*0060*/ 	.dword	_ZN39_INTERNAL_66b10569_4_k_cu_435ac3d6_91104cute7productE
	.align		8
        /*0068*/ 	.dword	_ZN39_INTERNAL_66b10569_4_k_cu_435ac3d6_91104cute1_E
	.align		8
        /*0070*/ 	.dword	$str$25
	.align		8
        /*0078*/ 	.dword	$str$26
	.align		8
        /*0080*/ 	.dword	$str$27
	.align		8
        /*0088*/ 	.dword	$str$28


//--------------------- .text._ZN7cutlass13device_kernelINS_4gemm6kernel13GemmUniversalIN4cute5tupleIJiiiiEEENS1_10collective13CollectiveMmaINS1_35MainloopSm100TmaUmmaWarpSpecializedILi4ELi2ELi4ENS5_IJNS4_1CILi1EEESB_SB_EEEEENS5_IJNSA_ILi128EEENSA_ILi64EEENSA_ILi32EEEEEENS_12float_e5m2_tENS5_IJlSB_lEEESI_SJ_NS4_8TiledMMAINS4_8MMA_AtomIJNS4_10MMA_TraitsINS4_19SM100_MMA_F8F6F4_SSEJSI_SI_fSE_SF_NS4_17integral_constantINS4_4UMMA5MajorELSQ_0EEESR_NSO_INSP_7ScaleInELSS_0EEEST_EEEEEENS4_6LayoutISC_NS5_IJNSA_ILi0EEESX_SX_EEEEENS5_IJNS4_10UnderscoreES10_S10_EEEEENS4_13SM90_TMA_LOADENS4_14ComposedLayoutINS4_7SwizzleILi1ELi4ELi3EEENS4_18smem_ptr_flag_bitsILi8EEENSW_INS5_IJNSA_ILi8EEESG_EEENS5_IJSG_SB_EEEEEEEvNS4_8identityES13_S1D_vS1E_EENS_8epilogue10collective18CollectiveEpilogueINS1G_23Sm100TmaWarpSpecializedILi1ELi1ELi64ELb0ELb0EEEJSH_NS5_IJNSW_ISE_SB_EENSW_ISF_SB_EEEEESI_SJ_SI_SJ_NS1G_6fusion15FusionCallbacksIS1K_NS1O_17LinearCombinationISI_fSI_fLNS_15FloatRoundStyleE2EEESH_S1N_JEEENS4_5SM1004TMEM4LOAD26SM100_TMEM_LOAD_32dp32b64xES13_NS14_INS15_ILi2ELi4ELi3EEES18_NSW_INS5_IJS19_SF_EEENS5_IJSF_SB_EEEEEEENS4_39AutoVectorizingCopyWithAssumedAlignmentILi128EEENS4_14SM90_TMA_STOREES22_S24_S24_EEEvvEEEEvNT_6ParamsE --------------------------
	.section	.text._ZN7cutlass13device_kernelINS_4gemm6kernel13GemmUniversalIN4cute5tupleIJiiiiEEENS1_10collective13CollectiveMmaINS1_35MainloopSm100TmaUmmaWarpSpecializedILi4ELi2ELi4ENS5_IJNS4_1CILi1EEESB_SB_EEEEENS5_IJNSA_ILi128EEENSA_ILi64EEENSA_ILi32EEEEEENS_12float_e5m2_tENS5_IJlSB_lEEESI_SJ_NS4_8TiledMMAINS4_8MMA_AtomIJNS4_10MMA_TraitsINS4_19SM100_MMA_F8F6F4_SSEJSI_SI_fSE_SF_NS4_17integral_constantINS4_4UMMA5MajorELSQ_0EEESR_NSO_INSP_7ScaleInELSS_0EEEST_EEEEEENS4_6LayoutISC_NS5_IJNSA_ILi0EEESX_SX_EEEEENS5_IJNS4_10UnderscoreES10_S10_EEEEENS4_13SM90_TMA_LOADENS4_14ComposedLayoutINS4_7SwizzleILi1ELi4ELi3EEENS4_18smem_ptr_flag_bitsILi8EEENSW_INS5_IJNSA_ILi8EEESG_EEENS5_IJSG_SB_EEEEEEEvNS4_8identityES13_S1D_vS1E_EENS_8epilogue10collective18CollectiveEpilogueINS1G_23Sm100TmaWarpSpecializedILi1ELi1ELi64ELb0ELb0EEEJSH_NS5_IJNSW_ISE_SB_EENSW_ISF_SB_EEEEESI_SJ_SI_SJ_NS1G_6fusion15FusionCallbacksIS1K_NS1O_17LinearCombinationISI_fSI_fLNS_15FloatRoundStyleE2EEESH_S1N_JEEENS4_5SM1004TMEM4LOAD26SM100_TMEM_LOAD_32dp32b64xES13_NS14_INS15_ILi2ELi4ELi3EEES18_NSW_INS5_IJS19_SF_EEENS5_IJSF_SB_EEEEEEENS4_39AutoVectorizingCopyWithAssumedAlignmentILi128EEENS4_14SM90_TMA_STOREES22_S24_S24_EEEvvEEEEvNT_6ParamsE,"ax",@progbits
	.align	128
.text._ZN7cutlass13device_kernelINS_4gemm6kernel13GemmUniversalIN4cute5tupleIJiiiiEEENS1_10collective13CollectiveMmaINS1_35MainloopSm100TmaUmmaWarpSpecializedILi4ELi2ELi4ENS5_IJNS4_1CILi1EEESB_SB_EEEEENS5_IJNSA_ILi128EEENSA_ILi64EEENSA_ILi32EEEEEENS_12float_e5m2_tENS5_IJlSB_lEEESI_SJ_NS4_8TiledMMAINS4_8MMA_AtomIJNS4_10MMA_TraitsINS4_19SM100_MMA_F8F6F4_SSEJSI_SI_fSE_SF_NS4_17integral_constantINS4_4UMMA5MajorELSQ_0EEESR_NSO_INSP_7ScaleInELSS_0EEEST_EEEEEENS4_6LayoutISC_NS5_IJNSA_ILi0EEESX_SX_EEEEENS5_IJNS4_10UnderscoreES10_S10_EEEEENS4_13SM90_TMA_LOADENS4_14ComposedLayoutINS4_7SwizzleILi1ELi4ELi3EEENS4_18smem_ptr_flag_bitsILi8EEENSW_INS5_IJNSA_ILi8EEESG_EEENS5_IJSG_SB_EEEEEEEvNS4_8identityES13_S1D_vS1E_EENS_8epilogue10collective18CollectiveEpilogueINS1G_23Sm100TmaWarpSpecializedILi1ELi1ELi64ELb0ELb0EEEJSH_NS5_IJNSW_ISE_SB_EENSW_ISF_SB_EEEEESI_SJ_SI_SJ_NS1G_6fusion15FusionCallbacksIS1K_NS1O_17LinearCombinationISI_fSI_fLNS_15FloatRoundStyleE2EEESH_S1N_JEEENS4_5SM1004TMEM4LOAD26SM100_TMEM_LOAD_32dp32b64xES13_NS14_INS15_ILi2ELi4ELi3EEES18_NSW_INS5_IJS19_SF_EEENS5_IJSF_SB_EEEEEEENS4_39AutoVectorizingCopyWithAssumedAlignmentILi128EEENS4_14SM90_TMA_STOREES22_S24_S24_EEEvvEEEEvNT_6ParamsE:
        .type           _ZN7cutlass13device_kernelINS_4gemm6kernel13GemmUniversalIN4cute5tupleIJiiiiEEENS1_10collective13CollectiveMmaINS1_35MainloopSm100TmaUmmaWarpSpecializedILi4ELi2ELi4ENS5_IJNS4_1CILi1EEESB_SB_EEEEENS5_IJNSA_ILi128EEENSA_ILi64EEENSA_ILi32EEEEEENS_12float_e5m2_tENS5_IJlSB_lEEESI_SJ_NS4_8TiledMMAINS4_8MMA_AtomIJNS4_10MMA_TraitsINS4_19SM100_MMA_F8F6F4_SSEJSI_SI_fSE_SF_NS4_17integral_constantINS4_4UMMA5MajorELSQ_0EEESR_NSO_INSP_7ScaleInELSS_0EEEST_EEEEEENS4_6LayoutISC_NS5_IJNSA_ILi0EEESX_SX_EEEEENS5_IJNS4_10UnderscoreES10_S10_EEEEENS4_13SM90_TMA_LOADENS4_14ComposedLayoutINS4_7SwizzleILi1ELi4ELi3EEENS4_18smem_ptr_flag_bitsILi8EEENSW_INS5_IJNSA_ILi8EEESG_EEENS5_IJSG_SB_EEEEEEEvNS4_8identityES13_S1D_vS1E_EENS_8epilogue10collective18CollectiveEpilogueINS1G_23Sm100TmaWarpSpecializedILi1ELi1ELi64ELb0ELb0EEEJSH_NS5_IJNSW_ISE_SB_EENSW_ISF_SB_EEEEESI_SJ_SI_SJ_NS1G_6fusion15FusionCallbacksIS1K_NS1O_17LinearCombinationISI_fSI_fLNS_15FloatRoundStyleE2EEESH_S1N_JEEENS4_5SM1004TMEM4LOAD26SM100_TMEM_LOAD_32dp32b64xES13_NS14_INS15_ILi2ELi4ELi3EEES18_NSW_INS5_IJS19_SF_EEENS5_IJSF_SB_EEEEEEENS4_39AutoVectorizingCopyWithAssumedAlignmentILi128EEENS4_14SM90_TMA_STOREES22_S24_S24_EEEvvEEEEvNT_6ParamsE,@function
        .size           _ZN7cutlass13device_kernelINS_4gemm6kernel13GemmUniversalIN4cute5tupleIJiiiiEEENS1_10collective13CollectiveMmaINS1_35MainloopSm100TmaUmmaWarpSpecializedILi4ELi2ELi4ENS5_IJNS4_1CILi1EEESB_SB_EEEEENS5_IJNSA_ILi128EEENSA_ILi64EEENSA_ILi32EEEEEENS_12float_e5m2_tENS5_IJlSB_lEEESI_SJ_NS4_8TiledMMAINS4_8MMA_AtomIJNS4_10MMA_TraitsINS4_19SM100_MMA_F8F6F4_SSEJSI_SI_fSE_SF_NS4_17integral_constantINS4_4UMMA5MajorELSQ_0EEESR_NSO_INSP_7ScaleInELSS_0EEEST_EEEEEENS4_6LayoutISC_NS5_IJNSA_ILi0EEESX_SX_EEEEENS5_IJNS4_10UnderscoreES10_S10_EEEEENS4_13SM90_TMA_LOADENS4_14ComposedLayoutINS4_7SwizzleILi1ELi4ELi3EEENS4_18smem_ptr_flag_bitsILi8EEENSW_INS5_IJNSA_ILi8EEESG_EEENS5_IJSG_SB_EEEEEEEvNS4_8identityES13_S1D_vS1E_EENS_8epilogue10collective18CollectiveEpilogueINS1G_23Sm100TmaWarpSpecializedILi1ELi1ELi64ELb0ELb0EEEJSH_NS5_IJNSW_ISE_SB_EENSW_ISF_SB_EEEEESI_SJ_SI_SJ_NS1G_6fusion15FusionCallbacksIS1K_NS1O_17LinearCombinationISI_fSI_fLNS_15FloatRoundStyleE2EEESH_S1N_JEEENS4_5SM1004TMEM4LOAD26SM100_TMEM_LOAD_32dp32b64xES13_NS14_INS15_ILi2ELi4ELi3EEES18_NSW_INS5_IJS19_SF_EEENS5_IJSF_SB_EEEEEEENS4_39AutoVectorizingCopyWithAssumedAlignmentILi128EEENS4_14SM90_TMA_STOREES22_S24_S24_EEEvvEEEEvNT_6ParamsE,(.L_x_128 - _ZN7cutlass13device_kernelINS_4gemm6kernel13GemmUniversalIN4cute5tupleIJiiiiEEENS1_10collective13CollectiveMmaINS1_35MainloopSm100TmaUmmaWarpSpecializedILi4ELi2ELi4ENS5_IJNS4_1CILi1EEESB_SB_EEEEENS5_IJNSA_ILi128EEENSA_ILi64EEENSA_ILi32EEEEEENS_12float_e5m2_tENS5_IJlSB_lEEESI_SJ_NS4_8TiledMMAINS4_8MMA_AtomIJNS4_10MMA_TraitsINS4_19SM100_MMA_F8F6F4_SSEJSI_SI_fSE_SF_NS4_17integral_constantINS4_4UMMA5MajorELSQ_0EEESR_NSO_INSP_7ScaleInELSS_0EEEST_EEEEEENS4_6LayoutISC_NS5_IJNSA_ILi0EEESX_SX_EEEEENS5_IJNS4_10UnderscoreES10_S10_EEEEENS4_13SM90_TMA_LOADENS4_14ComposedLayoutINS4_7SwizzleILi1ELi4ELi3EEENS4_18smem_ptr_flag_bitsILi8EEENSW_INS5_IJNSA_ILi8EEESG_EEENS5_IJSG_SB_EEEEEEEvNS4_8identityES13_S1D_vS1E_EENS_8epilogue10collective18CollectiveEpilogueINS1G_23Sm100TmaWarpSpecializedILi1ELi1ELi64ELb0ELb0EEEJSH_NS5_IJNSW_ISE_SB_EENSW_ISF_SB_EEEEESI_SJ_SI_SJ_NS1G_6fusion15FusionCallbacksIS1K_NS1O_17LinearCombinationISI_fSI_fLNS_15FloatRoundStyleE2EEESH_S1N_JEEENS4_5SM1004TMEM4LOAD26SM100_TMEM_LOAD_32dp32b64xES13_NS14_INS15_ILi2ELi4ELi3EEES18_NSW_INS5_IJS19_SF_EEENS5_IJSF_SB_EEEEEEENS4_39AutoVectorizingCopyWithAssumedAlignmentILi128EEENS4_14SM90_TMA_STOREES22_S24_S24_EEEvvEEEEvNT_6ParamsE)
        .other          _ZN7cutlass13device_kernelINS_4gemm6kernel13GemmUniversalIN4cute5tupleIJiiiiEEENS1_10collective13CollectiveMmaINS1_35MainloopSm100TmaUmmaWarpSpecializedILi4ELi2ELi4ENS5_IJNS4_1CILi1EEESB_SB_EEEEENS5_IJNSA_ILi128EEENSA_ILi64EEENSA_ILi32EEEEEENS_12float_e5m2_tENS5_IJlSB_lEEESI_SJ_NS4_8TiledMMAINS4_8MMA_AtomIJNS4_10MMA_TraitsINS4_19SM100_MMA_F8F6F4_SSEJSI_SI_fSE_SF_NS4_17integral_constantINS4_4UMMA5MajorELSQ_0EEESR_NSO_INSP_7ScaleInELSS_0EEEST_EEEEEENS4_6LayoutISC_NS5_IJNSA_ILi0EEESX_SX_EEEEENS5_IJNS4_10UnderscoreES10_S10_EEEEENS4_13SM90_TMA_LOADENS4_14ComposedLayoutINS4_7SwizzleILi1ELi4ELi3EEENS4_18smem_ptr_flag_bitsILi8EEENSW_INS5_IJNSA_ILi8EEESG_EEENS5_IJSG_SB_EEEEEEEvNS4_8identityES13_S1D_vS1E_EENS_8epilogue10collective18CollectiveEpilogueINS1G_23Sm100TmaWarpSpecializedILi1ELi1ELi64ELb0ELb0EEEJSH_NS5_IJNSW_ISE_SB_EENSW_ISF_SB_EEEEESI_SJ_SI_SJ_NS1G_6fusion15FusionCallbacksIS1K_NS1O_17LinearCombinationISI_fSI_fLNS_15FloatRoundStyleE2EEESH_S1N_JEEENS4_5SM1004TMEM4LOAD26SM100_TMEM_LOAD_32dp32b64xES13_NS14_INS15_ILi2ELi4ELi3EEES18_NSW_INS5_IJS19_SF_EEENS5_IJSF_SB_EEEEEEENS4_39AutoVectorizingCopyWithAssumedAlignmentILi128EEENS4_14SM90_TMA_STOREES22_S24_S24_EEEvvEEEEvNT_6ParamsE,@"STO_CUDA_ENTRY STV_DEFAULT"
_ZN7cutlass13device_kernelINS_4gemm6kernel13GemmUniversalIN4cute5tupleIJiiiiEEENS1_10collective13CollectiveMmaINS1_35MainloopSm100TmaUmmaWarpSpecializedILi4ELi2ELi4ENS5_IJNS4_1CILi1EEESB_SB_EEEEENS5_IJNSA_ILi128EEENSA_ILi64EEENSA_ILi32EEEEEENS_12float_e5m2_tENS5_IJlSB_lEEESI_SJ_NS4_8TiledMMAINS4_8MMA_AtomIJNS4_10MMA_TraitsINS4_19SM100_MMA_F8F6F4_SSEJSI_SI_fSE_SF_NS4_17integral_constantINS4_4UMMA5MajorELSQ_0EEESR_NSO_INSP_7ScaleInELSS_0EEEST_EEEEEENS4_6LayoutISC_NS5_IJNSA_ILi0EEESX_SX_EEEEENS5_IJNS4_10UnderscoreES10_S10_EEEEENS4_13SM90_TMA_LOADENS4_14ComposedLayoutINS4_7SwizzleILi1ELi4ELi3EEENS4_18smem_ptr_flag_bitsILi8EEENSW_INS5_IJNSA_ILi8EEESG_EEENS5_IJSG_SB_EEEEEEEvNS4_8identityES13_S1D_vS1E_EENS_8epilogue10collective18CollectiveEpilogueINS1G_23Sm100TmaWarpSpecializedILi1ELi1ELi64ELb0ELb0EEEJSH_NS5_IJNSW_ISE_SB_EENSW_ISF_SB_EEEEESI_SJ_SI_SJ_NS1G_6fusion15FusionCallbacksIS1K_NS1O_17LinearCombinationISI_fSI_fLNS_15FloatRoundStyleE2EEESH_S1N_JEEENS4_5SM1004TMEM4LOAD26SM100_TMEM_LOAD_32dp32b64xES13_NS14_INS15_ILi2ELi4ELi3EEES18_NSW_INS5_IJS19_SF_EEENS5_IJSF_SB_EEEEEEENS4_39AutoVectorizingCopyWithAssumedAlignmentILi128EEENS4_14SM90_TMA_STOREES22_S24_S24_EEEvvEEEEvNT_6ParamsE:
[----:B------:R-:W1:Y:S01]  /*0000*/  LDC R1, c[0x0][0x37c] ;  /* 0x0000df00ff017b82 */ /* 0x000e620000000800 */
[----:B------:R-:W2:Y:S01]  /*0010*/  S2R R166, SR_TID.X ;  /* 0x0000000000a67919 */ /* 0x000ea20000002100 */
[----:B------:R-:W3:Y:S01]  /*0020*/  LDCU.64 UR4, c[0x0][0x890] ;  /* 0x00011200ff0477ac */ /* 0x000ee20008000a00 */
[----:B------:R-:W-:Y:S02]  /*0030*/  PRMT R164, RZ, 0x7610, R164 ;  /* 0x00007610ffa47816 */ /* 0x000fe400000000a4 */
[----:B------:R-:W-:Y:S01]  /*0040*/  ELECT P5, URZ, PT ;  /* 0x0000000000ff782f */ /* 0x000fe200038a0000 */
[----:B------:R-:W4:Y:S01]  /*0050*/  LDCU.64 UR40, c[0x0][0x358] ;  /* 0x00006b00ff2877ac */ /* 0x000f220008000a00 */
[----:B---3--:R-:W-:-:S04]  /*0060*/  UISETP.NE.U32.AND UP0, UPT, UR4, URZ, UPT ;  /* 0x000000ff0400728c */ /* 0x008fc8000bf05070 */
[----:B------:R-:W-:Y:S01]  /*0070*/  UISETP.NE.AND.EX UP0, UPT, UR5, URZ, UPT, UP0 ;  /* 0x000000ff0500728c */ /* 0x000fe2000bf05300 */
[----:B--2---:R-:W-:-:S05]  /*0080*/  SHF.R.U32.HI R169, RZ, 0x5, R166 ;  /* 0x00000005ffa97819 */ /* 0x004fca00000116a6 */
[----:B------:R-:W2:Y:S02]  /*0090*/  SHFL.IDX PT, R0, R169, RZ, 0x1f ;  /* 0x00001fffa9007589 */ /* 0x000ea400000e0000 */
[----:B--2---:R-:W-:Y:S01]  /*00a0*/  R2UR UR8, R0 ;  /* 0x00000000000872ca */ /* 0x004fe200000e0000 */
[----:B-1--4-:R-:W-:-:S14]  /*00b0*/  BRA.U UP0, `(.L_x_0) ;  /* 0x00000001002c7547 */ /* 0x012fdc000b800000 */
[----:B------:R-:W1:Y:S02]  /*00c0*/  LDCU.64 UR6, c[0x0][0x888] ;  /* 0x00011100ff0677ac */ /* 0x000e640008000a00 */
[----:B-1----:R-:W-:-:S04]  /*00d0*/  UISETP.NE.U32.AND UP0, UPT, UR6, URZ, UPT ;  /* 0x000000ff0600728c */ /* 0x002fc8000bf05070 */
[----:B------:R-:W-:-:S09]  /*00e0*/  UISETP.NE.AND.EX UP0, UPT, UR7, URZ, UPT, UP0 ;  /* 0x000000ff0700728c */ /* 0x000fd2000bf05300 */
[----:B------:R-:W-:Y:S05]  /*00f0*/  BRA.U !UP0, `(.L_x_1) ;  /* 0x0000000108107547 */ /* 0x000fea000b800000 */
[----:B------:R-:W1:Y:S02]  /*0100*/  LDC.64 R2, c[0x0][0x888] ;  /* 0x00022200ff027b82 */ /* 0x000e640000000a00 */
[----:B-1----:R1:W5:Y:S01]  /*0110*/  LDG.E R81, desc[UR40][R2.64] ;  /* 0x0000002802517981 */ /* 0x002362000c1e1900 */
[----:B------:R-:W-:Y:S01]  /*0120*/  HFMA2 R164, -RZ, RZ, 0, 5.9604644775390625e-08 ;  /* 0x00000001ffa47431 */ /* 0x000fe200000001ff */
[----:B------:R-:W-:Y:S05]  /*0130*/  BRA `(.L_x_0) ;  /* 0x00000000000c7947 */ /* 0x000fea0003800000 */
.L_x_1:
[----:B------:R-:W1:Y:S01]  /*0140*/  LDCU UR6, c[0x0][0x880] ;  /* 0x00011000ff0677ac */ /* 0x000e620008000800 */
[----:B------:R-:W-:Y:S01]  /*0150*/  HFMA2 R164, -RZ, RZ, 0, 5.9604644775390625e-08 ;  /* 0x00000001ffa47431 */ /* 0x000fe200000001ff */
[----:B-1----:R-:W-:-:S07]  /*0160*/  MOV R81, UR6 ;  /* 0x0000000600517c02 */ /* 0x002fce0008000f00 */
.L_x_0:
[----:B------:R-:W2:Y:S02]  /*0170*/  LDCU.64 UR6, c[0x0][0x8b0] ;  /* 0x00011600ff0677ac */ /* 0x000ea40008000a00 */
[----:B--2---:R-:W-:-:S04]  /*0180*/  UISETP.NE.U32.AND UP0, UPT, UR6, URZ, UPT ;  /* 0x000000ff0600728c */ /* 0x004fc8000bf05070 */
[----:B------:R-:W-:-:S09]  /*0190*/  UISETP.NE.AND.EX UP0, UPT, UR7, URZ, UPT, UP0 ;  /* 0x000000ff0700728c */ /* 0x000fd2000bf05300 */
[----:B------:R-:W-:Y:S05]  /*01a0*/  BRA.U UP0, `(.L_x_2) ;  /* 0x0000000100247547 */ /* 0x000fea000b800000 */
[----:B------:R-:W2:Y:S02]  /*01b0*/  LDCU.64 UR6, c[0x0][0x8a8] ;  /* 0x00011500ff0677ac */ /* 0x000ea40008000a00 */
[----:B--2---:R-:W-:-:S04]  /*01c0*/  UISETP.NE.U32.AND UP0, UPT, UR6, URZ, UPT ;  /* 0x000000ff0600728c */ /* 0x004fc8000bf05070 */
[----:B------:R-:W-:-:S09]  /*01d0*/  UISETP.NE.AND.EX UP0, UPT, UR7, URZ, UPT, UP0 ;  /* 0x000000ff0700728c */ /* 0x000fd2000bf05300 */
[----:B------:R-:W-:Y:S05]  /*01e0*/  BRA.U !UP0, `(.L_x_3) ;  /* 0x00000001080c7547 */ /* 0x000fea000b800000 */
[----:B------:R-:W2:Y:S02]  /*01f0*/  LDC.64 R78, c[0x0][0x8a8] ;  /* 0x00022a00ff4e7b82 */ /* 0x000ea40000000a00 */
[----:B--2---:R2:W5:Y:S01]  /*0200*/  LDG.E R78, desc[UR40][R78.64] ;  /* 0x000000284e4e7981 */ /* 0x004562000c1e1900 */
[----:B------:R-:W-:Y:S05]  /*0210*/  BRA `(.L_x_2) ;  /* 0x0000000000087947 */ /* 0x000fea0003800000 */
.L_x_3:
[----:B------:R-:W2:Y:S02]  /*0220*/  LDCU UR6, c[0x0][0x8a0] ;  /* 0x00011400ff0677ac */ /* 0x000ea40008000800 */
[----:B--2---:R-:W-:Y:S02]  /*0230*/  MOV R78, UR6 ;  /* 0x00000006004e7c02 */ /* 0x004fe40008000f00 */
.L_x_2:
[----:B------:R-:W-:Y:S01]  /*0240*/  IMAD.U32 R0, RZ, RZ, UR8 ;  /* 0x00000008ff007e24 */ /* 0x000fe2000f8e00ff */
[----:B------:R-:W-:Y:S04]  /*0250*/  BSSY.RECONVERGENT B0, `(.L_x_4) ;  /* 0x000000c000007945 */ /* 0x000fe80003800200 */
[C---:B------:R-:W-:Y:S02]  /*0260*/  ISETP.NE.OR P1, PT, R0.reuse, 0x1, !P5 ;  /* 0x000000010000780c */ /* 0x040fe40006f25670 */
[----:B------:R-:W-:-:S11]  /*0270*/  ISETP.NE.OR P0, PT, R0, 0x3, !P5 ;  /* 0x000000030000780c */ /* 0x000fd60006f05670 */
[----:B------:R-:W-:Y:S05]  /*0280*/  @P1 BRA `(.L_x_5) ;  /* 0x0000000000201947 */ /* 0x000fea0003800000 */
[----:B------:R-:W3:Y:S02]  /*0290*/  LDCU.64 UR6, c[0x0][0x348] ;  /* 0x00006900ff0677ac */ /* 0x000ee40008000a00 */
[----:B---3--:R-:W-:Y:S02]  /*02a0*/  UIADD3 UR10, UP1, UPT, UR6, 0x80, URZ ;  /* 0x00000080060a7890 */ /* 0x008fe4000ff3e0ff */
[----:B------:R-:W-:Y:S02]  /*02b0*/  UIADD3 UR6, UP0, UPT, UR6, 0x180, URZ ;  /* 0x0000018006067890 */ /* 0x000fe4000ff1e0ff */
[----:B------:R-:W-:Y:S02]  /*02c0*/  UIADD3.X UR11, UPT, UPT, URZ, UR7, URZ, UP1, !UPT ;  /* 0x00000007ff0b7290 */ /* 0x000fe40008ffe4ff */
[----:B------:R-:W-:-:S07]  /*02d0*/  UIADD3.X UR7, UPT, UPT, URZ, UR7, URZ, UP0, !UPT ;  /* 0x00000007ff077290 */ /* 0x000fce00087fe4ff */
[----:B------:R3:W-:Y:S02]  /*02e0*/  UTMACCTL.PF [UR10] ;  /* 0x000000000a0079b9 */ /* 0x0007e40008040000 */
[----:B------:R3:W-:Y:S02]  /*02f0*/  UTMACCTL.PF [UR6] ;  /* 0x00000000060079b9 */ /* 0x0007e40008040000 */
[----:B---3--:R-:W-:Y:S01]  /*0300*/  NOP ;  /* 0x0000000000007918 */ /* 0x008fe20000000000 */
.L_x_5:
[----:B------:R-:W-:Y:S05]  /*0310*/  BSYNC.RECONVERGENT B0 ;  /* 0x0000000000007941 */ /* 0x000fea0003800200 */
.L_x_4:
[----:B------:R-:W-:Y:S04]  /*0320*/  BSSY.RECONVERGENT B0, `(.L_x_6) ;  /* 0x000000a000007945 */ /* 0x000fe80003800200 */
        /* <DEDUP_REMOVED lines=9> */
.L_x_7:
[----:B------:R-:W-:Y:S05]  /*03c0*/  BSYNC.RECONVERGENT B0 ;  /* 0x0000000000007941 */ /* 0x000fea0003800200 */
.L_x_6:
[----:B------:R-:W3:Y:S01]  /*03d0*/  LDCU.64 UR6, c[0x0][0x888] ;  /* 0x00011100ff0677ac */ /* 0x000ee20008000a00 */
[----:B------:R-:W-:Y:S02]  /*03e0*/  UISETP.EQ.U32.AND UP1, UPT, UR4, URZ, UPT ;  /* 0x000000ff0400728c */ /* 0x000fe4000bf22070 */
[----:B------:R-:W-:Y:S02]  /*03f0*/  UPLOP3.LUT UP2, UPT, UPT, UPT, UPT, 0x80, 0x8 ;  /* 0x000000000008789c */ /* 0x000fe40003f4f070 */
[----:B---3--:R-:W-:-:S04]  /*0400*/  UISETP.NE.U32.AND UP0, UPT, UR6, URZ, UPT ;  /* 0x000000ff0600728c */ /* 0x008fc8000bf05070 */
[----:B------:R-:W-:-:S04]  /*0410*/  UISETP.NE.AND.EX UP0, UPT, UR7, URZ, UPT, UP0 ;  /* 0x000000ff0700728c */ /* 0x000fc8000bf05300 */
[----:B------:R-:W-:-:S04]  /*0420*/  UISETP.EQ.OR.EX UP3, UPT, UR5, URZ, !UP0, UP1 ;  /* 0x000000ff0500728c */ /* 0x000fc8000c762710 */
[----:B------:R-:W-:-:S05]  /*0430*/  UP2UR UR44, UPR, URZ, 0x8 ;  /* 0x00000008ff2c7883 */ /* 0x000fca0008000000 */
[----:B------:R-:W-:Y:S07]  /*0440*/  BRA.U !UP3, `(.L_x_8) ;  /* 0x000000010b207547 */ /* 0x000fee000b800000 */
[----:B------:R-:W-:Y:S01]  /*0450*/  UISETP.NE.U32.AND UP2, UPT, UR4, URZ, UPT ;  /* 0x000000ff0400728c */ /* 0x000fe2000bf45070 */
[----:B-----5:R-:W-:Y:S01]  /*0460*/  FSETP.NEU.AND P0, PT, R81, RZ, PT ;  /* 0x000000ff5100720b */ /* 0x020fe20003f0d000 */
[----:B------:R-:W-:Y:S02]  /*0470*/  USEL UR4, URZ, 0xffffffff, UP0 ;  /* 0xffffffffff047887 */ /* 0x000fe40008000000 */
[----:B------:R-:W-:-:S10]  /*0480*/  UISETP.NE.AND.EX UP2, UPT, UR5, URZ, UPT, UP2 ;  /* 0x000000ff0500728c */ /* 0x000fd4000bf45320 */
[----:B------:R-:W-:Y:S01]  /*0490*/  VOTEU.ANY UP1, P0 ;  /* 0x0000000000ff7886 */ /* 0x000fe20000020100 */
[----:B------:R-:W-:-:S04]  /*04a0*/  @!UP2 USEL UR4, URZ, 0xffffffff, UP1 ;  /* 0xffffffffff04a887 */ /* 0x000fc80008800000 */
[----:B------:R-:W-:-:S04]  /*04b0*/  ULOP3.LUT UR4, UR4, 0x1, URZ, 0xc0, !UPT ;  /* 0x0000000104047892 */ /* 0x000fc8000f8ec0ff */
[----:B------:R-:W-:-:S11]  /*04c0*/  UISETP.NE.U32.AND UP2, UPT, UR4, 0x1, UPT ;  /* 0x000000010400788c */ /* 0x000fd6000bf45070 */
.L_x_8:
[----:B-1----:R-:W1:Y:S01]  /*04d0*/  SHFL.IDX PT, R2, R169, RZ, 0x1f ;  /* 0x00001fffa9027589 */ /* 0x002e6200000e0000 */
[----:B------:R-:W-:-:S04]  /*04e0*/  UISETP.NE.AND UP1, UPT, UR8, 0x2, UPT ;  /* 0x000000020800788c */ /* 0x000fc8000bf25270 */
[----:B------:R-:W-:Y:S01]  /*04f0*/  USEL UR13, URZ, 0x1, UP1 ;  /* 0x00000001ff0d7887 */ /* 0x000fe20008800000 */
[----:B-1----:R-:W-:-:S13]  /*0500*/  ISETP.NE.AND P0, PT, R2, RZ, PT ;  /* 0x000000ff0200720c */ /* 0x002fda0003f05270 */
[----:B------:R-:W-:Y:S05]  /*0510*/  @P0 BRA `(.L_x_9) ;  /* 0x0000000000480947 */ /* 0x000fea0003800000 */
[----:B------:R-:W1:Y:S01]  /*0520*/  S2UR UR5, SR_CgaCtaId ;  /* 0x00000000000579c3 */ /* 0x000e620000008800 */
[----:B------:R-:W-:Y:S01]  /*0530*/  UMOV UR6, 0x400 ;  /* 0x0000040000067882 */ /* 0x000fe20000000000 */
[----:B------:R-:W-:Y:S01]  /*0540*/  UMOV UR4, 0x1 ;  /* 0x0000000100047882 */ /* 0x000fe20000000000 */
[----:B------:R-:W-:Y:S01]  /*0550*/  ELECT P0, URZ, PT ;  /* 0x0000000000ff782f */ /* 0x000fe20003800000 */
[----:B-1----:R-:W-:Y:S02]  /*0560*/  ULEA UR5, UR5, UR6, 0x18 ;  /* 0x0000000605057291 */ /* 0x002fe4000f8ec0ff */
[----:B------:R-:W-:-:S04]  /*0570*/  UIADD3 UR6, UPT, UPT, -UR4, 0x100000, URZ ;  /* 0x0010000004067890 */ /* 0x000fc8000fffe1ff */
[----:B------:R-:W-:Y:S02]  /*0580*/  USHF.L.U32 UR7, UR6, 0xb, URZ ;  /* 0x0000000b06077899 */ /* 0x000fe400080006ff */
[----:B------:R-:W-:Y:S01]  /*0590*/  USHF.L.U32 UR6, UR6, 0x1, URZ ;  /* 0x0000000106067899 */ /* 0x000fe200080006ff */
[----:B------:R-:W1:Y:S11]  /*05a0*/  FENCE.VIEW.ASYNC.S ;  /* 0x00000000000073c6 */ /* 0x000e760000000000 */
[----:B-1----:R1:W3:Y:S01]  /*05b0*/  SYNCS.EXCH.64 URZ, [UR5], UR6 ;  /* 0x0000000605ff75b2 */ /* 0x0022e20008000100 */
[----:B------:R1:W4:Y:S01]  /*05c0*/  SYNCS.EXCH.64 URZ, [UR5+0x20], UR6 ;  /* 0x0000200605ff75b2 */ /* 0x0003220008000100 */
[----:B------:R1:W1:Y:S01]  /*05d0*/  SYNCS.EXCH.64 URZ, [UR5+0x8], UR6 ;  /* 0x0000080605ff75b2 */ /* 0x0002620008000100 */
[----:B------:R1:W1:Y:S01]  /*05e0*/  SYNCS.EXCH.64 URZ, [UR5+0x28], UR6 ;  /* 0x0000280605ff75b2 */ /* 0x0002620008000100 */
[----:B------:R1:W1:Y:S01]  /*05f0*/  SYNCS.EXCH.64 URZ, [UR5+0x10], UR6 ;  /* 0x0000100605ff75b2 */ /* 0x0002620008000100 */
[----:B------:R1:W1:Y:S01]  /*0600*/  SYNCS.EXCH.64 URZ, [UR5+0x30], UR6 ;  /* 0x0000300605ff75b2 */ /* 0x0002620008000100 */
[----:B------:R1:W1:Y:S01]  /*0610*/  SYNCS.EXCH.64 URZ, [UR5+0x18], UR6 ;  /* 0x0000180605ff75b2 */ /* 0x0002620008000100 */
[----:B------:R1:W1:Y:S01]  /*0620*/  SYNCS.EXCH.64 URZ, [UR5+0x38], UR6 ;  /* 0x0000380605ff75b2 */ /* 0x0002620008000100 */
[----:B------:R-:W-:Y:S01]  /*0630*/  NOP ;  /* 0x0000000000007918 */ /* 0x000fe20000000000 */
.L_x_9:
[----:B------:R-:W2:Y:S01]  /*0640*/  SHFL.IDX PT, R2, R169, RZ, 0x1f ;  /* 0x00001fffa9027589 */ /* 0x000ea200000e0000 */
[----:B------:R-:W-:Y:S01]  /*0650*/  NOP ;  /* 0x0000000000007918 */ /* 0x000fe20000000000 */
[----:B--2---:R-:W-:-:S13]  /*0660*/  ISETP.NE.AND P0, PT, R2, 0x1, PT ;  /* 0x000000010200780c */ /* 0x004fda0003f05270 */
[----:B------:R-:W-:Y:S05]  /*0670*/  @P0 BRA `(.L_x_10) ;  /* 0x0000000000400947 */ /* 0x000fea0003800000 */
[----:B-1----:R-:W1:Y:S01]  /*0680*/  S2UR UR6, SR_CgaCtaId ;  /* 0x00000000000679c3 */ /* 0x002e620000008800 */
[----:B------:R-:W-:Y:S01]  /*0690*/  UMOV UR7, 0x400 ;  /* 0x0000040000077882 */ /* 0x000fe20000000000 */
[----:B------:R-:W-:Y:S01]  /*06a0*/  UMOV UR5, 0x20 ;  /* 0x0000002000057882 */ /* 0x000fe20000000000 */
[----:B------:R-:W-:Y:S01]  /*06b0*/  UMOV UR4, 0x80 ;  /* 0x0000008000047882 */ /* 0x000fe20000000000 */
[----:B------:R-:W-:-:S04]  /*06c0*/  UIADD3 UR10, UPT, UPT, -UR5, 0x100000, URZ ;  /* 0x00100000050a7890 */ /* 0x000fc8000fffe1ff */
[----:B------:R-:W-:Y:S02]  /*06d0*/  USHF.L.U32 UR11, UR10, 0xb, URZ ;  /* 0x0000000b0a0b7899 */ /* 0x000fe400080006ff */
[----:B------:R-:W-:Y:S02]  /*06e0*/  USHF.L.U32 UR10, UR10, 0x1, URZ ;  /* 0x000000010a0a7899 */ /* 0x000fe400080006ff */
[----:B------:R-:W-:-:S04]  /*06f0*/  UIADD3 UR4, UPT, UPT, -UR4, 0x100000, URZ ;  /* 0x0010000004047890 */ /* 0x000fc8000fffe1ff */
[----:B------:R-:W-:Y:S02]  /*0700*/  USHF.L.U32 UR5, UR4, 0xb, URZ ;  /* 0x0000000b04057899 */ /* 0x000fe400080006ff */
[----:B------:R-:W-:Y:S01]  /*0710*/  USHF.L.U32 UR4, UR4, 0x1, URZ ;  /* 0x0000000104047899 */ /* 0x000fe200080006ff */
[----:B------:R-:W-:Y:S01]  /*0720*/  ELECT P0, URZ, PT ;  /* 0x0000000000ff782f */ /* 0x000fe20003800000 */
[----:B-1----:R-:W-:Y:S01]  /*0730*/  ULEA UR6, UR6, UR7, 0x18 ;  /* 0x0000000706067291 */ /* 0x002fe2000f8ec0ff */
[----:B------:R-:W1:Y:S11]  /*0740*/  FENCE.VIEW.ASYNC.S ;  /* 0x00000000000073c6 */ /* 0x000e760000000000 */
[----:B-1----:R2:W1:Y:S01]  /*0750*/  SYNCS.EXCH.64 URZ, [UR6+0x40], UR10 ;  /* 0x0000400a06ff75b2 */ /* 0x0024620008000100 */
[----:B------:R2:W1:Y:S02]  /*0760*/  SYNCS.EXCH.64 URZ, [UR6+0x48], UR4 ;  /* 0x0000480406ff75b2 */ /* 0x0004640008000100 */
[----:B--2---:R-:W-:Y:S01]  /*0770*/  NOP ;  /* 0x0000000000007918 */ /* 0x004fe20000000000 */
.L_x_10:
[----:B------:R-:W2:Y:S01]  /*0780*/  SHFL.IDX PT, R2, R169, RZ, 0x1f ;  /* 0x00001fffa9027589 */ /* 0x000ea200000e0000 */
[----:B------:R-:W-:Y:S01]  /*0790*/  NOP ;  /* 0x0000000000007918 */ /* 0x000fe20000000000 */
[----:B--2---:R-:W-:-:S13]  /*07a0*/  ISETP.NE.AND P0, PT, R2, 0x3, PT ;  /* 0x000000030200780c */ /* 0x004fda0003f05270 */
[----:B------:R-:W-:Y:S05]  /*07b0*/  @P0 BRA `(.L_x_11) ;  /* 0x0000000000300947 */ /* 0x000fea0003800000 */
[----:B-1----:R-:W1:Y:S01]  /*07c0*/  S2UR UR5, SR_CgaCtaId ;  /* 0x00000000000579c3 */ /* 0x002e620000008800 */
        /* <DEDUP_REMOVED lines=8> */
[----:B-1----:R2:W1:Y:S01]  /*0850*/  SYNCS.EXCH.64 URZ, [UR5+0x50], UR6 ;  /* 0x0000500605ff75b2 */ /* 0x0024620008000100 */
[----:B------:R2:W1:Y:S02]  /*0860*/  SYNCS.EXCH.64 URZ, [UR5+0x58], UR6 ;  /* 0x0000580605ff75b2 */ /* 0x0004640008000100 */
[----:B--2---:R-:W-:Y:S01]  /*0870*/  NOP ;  /* 0x0000000000007918 */ /* 0x004fe20000000000 */
.L_x_11:
[----:B------:R-:W2:Y:S01]  /*0880*/  SHFL.IDX PT, R2, R169, RZ, 0x1f ;  /* 0x00001fffa9027589 */ /* 0x000ea200000e0000 */
[----:B------:R-:W-:Y:S01]  /*0890*/  NOP ;  /* 0x0000000000007918 */ /* 0x000fe20000000000 */
[----:B--2---:R-:W-:-:S13]  /*08a0*/  ISETP.NE.AND P0, PT, R2, 0x4, PT ;  /* 0x000000040200780c */ /* 0x004fda0003f05270 */
[----:B------:R-:W-:Y:S05]  /*08b0*/  @P0 BRA `(.L_x_12) ;  /* 0x00000000004c0947 */ /* 0x000fea0003800000 */
[----:B-1----:R-:W1:Y:S01]  /*08c0*/  S2UR UR5, SR_CgaCtaId ;  /* 0x00000000000579c3 */ /* 0x002e620000008800 */
[----:B------:R-:W-:Y:S01]  /*08d0*/  UMOV UR7, 0x100 ;  /* 0x0000010000077882 */ /* 0x000fe20000000000 */
[----:B------:R-:W-:Y:S01]  /*08e0*/  UMOV UR6, 0x400 ;  /* 0x0000040000067882 */ /* 0x000fe20000000000 */
[----:B------:R-:W-:Y:S01]  /*08f0*/  USEL UR7, UR7, 0xe0, UP2 ;  /* 0x000000e007077887 */ /* 0x000fe20009000000 */
[----:B------:R-:W-:Y:S01]  /*0900*/  UMOV UR4, 0x1 ;  /* 0x0000000100047882 */ /* 0x000fe20000000000 */
[----:B------:R-:W-:Y:S01]  /*0910*/  ELECT P0, URZ, PT ;  /* 0x0000000000ff782f */ /* 0x000fe20003800000 */
[----:B------:R-:W-:-:S04]  /*0920*/  UIADD3 UR10, UPT, UPT, -UR4, 0x100000, URZ ;  /* 0x00100000040a7890 */ /* 0x000fc8000fffe1ff */
[----:B------:R-:W-:Y:S02]  /*0930*/  USHF.L.U32 UR11, UR10, 0xb, URZ ;  /* 0x0000000b0a0b7899 */ /* 0x000fe400080006ff */
[----:B------:R-:W-:Y:S02]  /*0940*/  USHF.L.U32 UR10, UR10, 0x1, URZ ;  /* 0x000000010a0a7899 */ /* 0x000fe400080006ff */
[----:B-1----:R-:W-:Y:S02]  /*0950*/  ULEA UR5, UR5, UR6, 0x18 ;  /* 0x0000000605057291 */ /* 0x002fe4000f8ec0ff */
[----:B------:R-:W-:-:S04]  /*0960*/  UIADD3 UR6, UPT, UPT, -UR7, 0x100000, URZ ;  /* 0x0010000007067890 */ /* 0x000fc8000fffe1ff */
[----:B------:R-:W-:Y:S02]  /*0970*/  USHF.L.U32 UR7, UR6, 0xb, URZ ;  /* 0x0000000b06077899 */ /* 0x000fe400080006ff */
[----:B------:R-:W-:Y:S01]  /*0980*/  USHF.L.U32 UR6, UR6, 0x1, URZ ;  /* 0x0000000106067899 */ /* 0x000fe200080006ff */
[----:B------:R-:W1:Y:S03]  /*0990*/  FENCE.VIEW.ASYNC.S ;  /* 0x00000000000073c6 */ /* 0x000e660000000000 */
[----:B-1----:R2:W1:Y:S08]  /*09a0*/  SYNCS.EXCH.64 URZ, [UR5+0x60], UR10 ;  /* 0x0000600a05ff75b2 */ /* 0x0024700008000100 */
[----:B------:R2:W1:Y:S01]  /*09b0*/  SYNCS.EXCH.64 URZ, [UR5+0x70], UR6 ;  /* 0x0000700605ff75b2 */ /* 0x0004620008000100 */
[----:B------:R2:W1:Y:S01]  /*09c0*/  SYNCS.EXCH.64 URZ, [UR5+0x68], UR10 ;  /* 0x0000680a05ff75b2 */ /* 0x0004620008000100 */
[----:B------:R2:W1:Y:S02]  /*09d0*/  SYNCS.EXCH.64 URZ, [UR5+0x78], UR6 ;  /* 0x0000780605ff75b2 */ /* 0x0004640008000100 */
[----:B--2---:R-:W-:Y:S01]  /*09e0*/  NOP ;  /* 0x0000000000007918 */ /* 0x004fe20000000000 */
.L_x_12:
        /* <DEDUP_REMOVED lines=18> */
[----:B------:R2:W1:Y:S01]  /*0b10*/  SYNCS.EXCH.64 URZ, [UR6+0xa0], UR4 ;  /* 0x0000a00406ff75b2 */ /* 0x0004620008000100 */
[----:B------:R2:W1:Y:S01]  /*0b20*/  SYNCS.EXCH.64 URZ, [UR6+0x88], UR10 ;  /* 0x0000880a06ff75b2 */ /* 0x0004620008000100 */
[----:B------:R2:W1:Y:S01]  /*0b30*/  SYNCS.EXCH.64 URZ, [UR6+0xa8], UR4 ;  /* 0x0000a80406ff75b2 */ /* 0x0004620008000100 */
[----:B------:R2:W1:Y:S01]  /*0b40*/  SYNCS.EXCH.64 URZ, [UR6+0x90], UR10 ;  /* 0x0000900a06ff75b2 */ /* 0x0004620008000100 */
[----:B------:R2:W1:Y:S01]  /*0b50*/  SYNCS.EXCH.64 URZ, [UR6+0xb0], UR4 ;  /* 0x0000b00406ff75b2 */ /* 0x0004620008000100 */
[----:B------:R2:W1:Y:S01]  /*0b60*/  SYNCS.EXCH.64 URZ, [UR6+0x98], UR10 ;  /* 0x0000980a06ff75b2 */ /* 0x0004620008000100 */
[----:B------:R2:W1:Y:S02]  /*0b70*/  SYNCS.EXCH.64 URZ, [UR6+0xb8], UR4 ;  /* 0x0000b80406ff75b2 */ /* 0x0004640008000100 */
[----:B--2---:R-:W-:Y:S01]  /*0b80*/  NOP ;  /* 0x0000000000007918 */ /* 0x004fe20000000000 */
.L_x_13:
        /* <DEDUP_REMOVED lines=14> */
[----:B------:R2:W1:Y:S01]  /*0c70*/  SYNCS.EXCH.64 URZ, [UR5+0xd0], UR6 ;  /* 0x0000d00605ff75b2 */ /* 0x0004620008000100 */
[----:B------:R2:W1:Y:S01]  /*0c80*/  SYNCS.EXCH.64 URZ, [UR5+0xc8], UR6 ;  /* 0x0000c80605ff75b2 */ /* 0x0004620008000100 */
[----:B------:R2:W1:Y:S02]  /*0c90*/  SYNCS.EXCH.64 URZ, [UR5+0xd8], UR6 ;  /* 0x0000d80605ff75b2 */ /* 0x0004640008000100 */
[----:B--2---:R-:W-:Y:S01]  /*0ca0*/  NOP ;  /* 0x0000000000007918 */ /* 0x004fe20000000000 */
.L_x_14:
[----:B-1----:R-:W1:Y:S01]  /*0cb0*/  S2UR UR5, SR_CTAID.X ;  /* 0x00000000000579c3 */ /* 0x002e620000002500 */
[----:B------:R-:W-:-:S05]  /*0cc0*/  CS2R.32 R165, SR_CgaSize ;  /* 0x0000000000a57805 */ /* 0x000fca0000008a00 */
[----:B------:R-:W-:-:S05]  /*0cd0*/  IMAD R165, R165, -0xa0, RZ ;  /* 0xffffff60a5a57824 */ /* 0x000fca00078e02ff */
[----:B------:R-:W-:-:S14]  /*0ce0*/  R2UR UR7, R165 ;  /* 0x00000000a50772ca */ /* 0x000fdc00000e0000 */
[----:B------:R-:W2:Y:S01]  /*0cf0*/  LDCU UR7, c[0x0][UR7+0x2b0] ;  /* 0x00005600070777ac */ /* 0x000ea20008000800 */
[----:B------:R-:W-:Y:S01]  /*0d00*/  NOP ;  /* 0x0000000000007918 */ /* 0x000fe20000000000 */
[----:B------:R-:W-:-:S05]  /*0d10*/  CS2R.32 R165, SR_CgaSize ;  /* 0x0000000000a57805 */ /* 0x000fca0000008a00 */
[----:B------:R-:W-:-:S05]  /*0d20*/  IMAD R165, R165, -0xa0, RZ ;  /* 0xffffff60a5a57824 */ /* 0x000fca00078e02ff */
[----:B------:R-:W-:-:S14]  /*0d30*/  R2UR UR6, R165 ;  /* 0x00000000a50672ca */ /* 0x000fdc00000e0000 */
[----:B------:R-:W3:Y:S01]  /*0d40*/  LDCU UR6, c[0x0][UR6+0x2b4] ;  /* 0x00005680060677ac */ /* 0x000ee20008000800 */
[----:B------:R-:W4:Y:S08]  /*0d50*/  S2UR UR4, SR_CTAID.Y ;  /* 0x00000000000479c3 */ /* 0x000f300000002600 */
[----:B------:R-:W3:Y:S01]  /*0d60*/  LDC R9, c[0x0][0xb24] ;  /* 0x0002c900ff097b82 */ /* 0x000ee20000000800 */
[----:B-1----:R-:W-:-:S02]  /*0d70*/  I2FP.F32.U32 R5, UR5 ;  /* 0x0000000500057c45 */ /* 0x002fc40008201000 */
[----:B------:R-:W-:-:S05]  /*0d80*/  CS2R.32 R3, SR_CgaSize ;  /* 0x0000000000037805 */ /* 0x000fca0000008a00 */
[----:B------:R-:W-:-:S06]  /*0d90*/  IMAD R3, R3, -0xa0, RZ ;  /* 0xffffff6003037824 */ /* 0x000fcc00078e02ff */
[----:B------:R-:W1:Y:S01]  /*0da0*/  LDC R3, c[0x0][R3+0x2a0] ;  /* 0x0000a80003037b82 */ /* 0x000e620000000800 */
[----:B------:R-:W-:Y:S01]  /*0db0*/  MOV R165, UR5 ;  /* 0x0000000500a57c02 */ /* 0x000fe20008000f00 */
[----:B--2---:R-:W-:Y:S01]  /*0dc0*/  FMUL R5, R5, UR7 ;  /* 0x0000000705057c20 */ /* 0x004fe20008400000 */
[----:B----4-:R-:W-:Y:S02]  /*0dd0*/  I2FP.F32.U32 R4, UR4 ;  /* 0x0000000400047c45 */ /* 0x010fe40008201000 */
[----:B------:R-:W-:-:S05]  /*0de0*/  CS2R.32 R2, SR_CgaSize ;  /* 0x0000000000027805 */ /* 0x000fca0000008a00 */
[----:B------:R-:W-:-:S06]  /*0df0*/  IMAD R2, R2, -0xa0, RZ ;  /* 0xffffff6002027824 */ /* 0x000fcc00078e02ff */
[----:B------:R-:W2:Y:S01]  /*0e00*/  LDC R2, c[0x0][R2+0x2a4] ;  /* 0x0000a90002027b82 */ /* 0x000ea20000000800 */
[----:B------:R-:W4:Y:S01]  /*0e10*/  F2I.U32.TRUNC.NTZ R154, R5 ;  /* 0x00000005009a7305 */ /* 0x000f22000020f000 */
[----:B------:R-:W-:Y:S01]  /*0e20*/  MOV R155, UR4 ;  /* 0x00000004009b7c02 */ /* 0x000fe20008000f00 */
[----:B---3--:R-:W-:-:S05]  /*0e30*/  FMUL R4, R4, UR6 ;  /* 0x0000000604047c20 */ /* 0x008fca0008400000 */
[----:B------:R-:W-:Y:S01]  /*0e40*/  BAR.SYNC.DEFER_BLOCKING 0x0 ;  /* 0x0000000000007b1d */ /* 0x000fe20000010000 */
[----:B------:R-:W-:-:S05]  /*0e50*/  ISETP.GE.AND P0, PT, R9, 0x1, PT ;  /* 0x000000010900780c */ /* 0x000fca0003f06270 */
[----:B------:R-:W3:Y:S02]  /*0e60*/  F2I.U32.TRUNC.NTZ R143, R4 ;  /* 0x00000004008f7305 */ /* 0x000ee4000020f000 */
[----:B------:R-:W2:Y:S01]  /*0e70*/  S2UR UR36, SR_CTAID.Z ;  /* 0x00000000002479c3 */ /* 0x000ea20000002700 */
[----:B----4-:R-:W-:-:S05]  /*0e80*/  IADD3 R154, PT, PT, -R154, RZ, RZ ;  /* 0x000000ff9a9a7210 */ /* 0x010fca0007ffe1ff */
[----:B-1----:R-:W-:Y:S01]  /*0e90*/  IMAD R154, R3, R154, UR5 ;  /* 0x00000005039a7e24 */ /* 0x002fe2000f8e029a */
[----:B---3--:R-:W-:-:S05]  /*0ea0*/  IADD3 R143, PT, PT, -R143, RZ, RZ ;  /* 0x000000ff8f8f7210 */ /* 0x008fca0007ffe1ff */
[----:B--2---:R-:W-:Y:S01]  /*0eb0*/  IMAD R143, R2, R143, UR4 ;  /* 0x00000004028f7e24 */ /* 0x004fe2000f8e028f */
[----:B------:R-:W-:Y:S06]  /*0ec0*/  @!P0 BRA `(.L_x_15) ;  /* 0x0000000000b88947 */ /* 0x000fec0003800000 */
[----:B------:R-:W1:Y:S01]  /*0ed0*/  LDC.64 R4, c[0x0][0xb18] ;  /* 0x0002c600ff047b82 */ /* 0x000e620000000a00 */
[----:B------:R-:W-:-:S07]  /*0ee0*/  ISETP.NE.AND P0, PT, R9, 0x1, PT ;  /* 0x000000010900780c */ /* 0x000fce0003f05270 */
[----:B------:R-:W2:Y:S08]  /*0ef0*/  LDC R10, c[0x0][0xb0c] ;  /* 0x0002c300ff0a7b82 */ /* 0x000eb00000000800 */
[----:B------:R-:W3:Y:S08]  /*0f00*/  LDC R11, c[0x0][0x370] ;  /* 0x0000dc00ff0b7b82 */ /* 0x000ef00000000800 */
[----:B------:R-:W4:Y:S01]  /*0f10*/  LDC R12, c[0x0][0x374] ;  /* 0x0000dd00ff0c7b82 */ /* 0x000f220000000800 */
[----:B-1----:R-:W-:-:S07]  /*0f20*/  ISETP.NE.AND P1, PT, R4, 0x1, PT ;  /* 0x000000010400780c */ /* 0x002fce0003f25270 */
[----:B------:R-:W3:Y:S01]  /*0f30*/  LDC.64 R6, c[0x0][0xb10] ;  /* 0x0002c400ff067b82 */ /* 0x000ee20000000a00 */
[----:B--2---:R-:W-:-:S07]  /*0f40*/  ISETP.NE.AND P2, PT, R10, 0x1, PT ;  /* 0x000000010a00780c */ /* 0x004fce0003f45270 */
[----:B------:R-:W1:Y:S08]  /*0f50*/  LDC R8, c[0x0][0xb20] ;  /* 0x0002c800ff087b82 */ /* 0x000e700000000800 */
[----:B------:R-:W2:Y:S01]  /*0f60*/  LDC.64 R2, c[0x0][0xb28] ;  /* 0x0002ca00ff027b82 */ /* 0x000ea20000000a00 */
[----:B----4-:R-:W-:-:S04]  /*0f70*/  IMAD.HI.U32 R13, R12, R5, RZ ;  /* 0x000000050c0d7227 */ /* 0x010fc800078e00ff */
[----:B------:R-:W-:-:S04]  /*0f80*/  IMAD.HI.U32 R5, R155, R5, RZ ;  /* 0x000000059b057227 */ /* 0x000fc800078e00ff */
[----:B---3--:R-:W-:-:S04]  /*0f90*/  IMAD.HI.U32 R14, R11, R6, RZ ;  /* 0x000000060b0e7227 */ /* 0x008fc800078e00ff */
[----:B------:R-:W-:Y:S01]  /*0fa0*/  IMAD.HI.U32 R16, R165, R6, RZ ;  /* 0x00000006a5107227 */ /* 0x000fe200078e00ff */
[-C--:B------:R-:W-:Y:S02]  /*0fb0*/  @P2 SHF.R.U32.HI R11, RZ, R7.reuse, R14 ;  /* 0x00000007ff0b2219 */ /* 0x080fe4000001160e */
[-C--:B-1----:R-:W-:Y:S02]  /*0fc0*/  @P1 SHF.R.U32.HI R12, RZ, R8.reuse, R13 ;  /* 0x00000008ff0c1219 */ /* 0x082fe4000001160d */
[----:B------:R-:W-:Y:S02]  /*0fd0*/  SHF.R.U32.HI R8, RZ, R8, R5 ;  /* 0x00000008ff087219 */ /* 0x000fe40000011605 */
[----:B------:R-:W-:Y:S02]  /*0fe0*/  SHF.R.U32.HI R16, RZ, R7, R16 ;  /* 0x00000007ff107219 */ /* 0x000fe40000011610 */
[----:B------:R-:W-:Y:S01]  /*0ff0*/  SEL R5, R155, R8, !P1 ;  /* 0x000000089b057207 */ /* 0x000fe20004800000 */
[----:B--2---:R-:W-:Y:S01]  /*1000*/  IMAD.HI.U32 R14, R12, R2, RZ ;  /* 0x000000020c0e7227 */ /* 0x004fe200078e00ff */
[----:B------:R-:W-:-:S03]  /*1010*/  SEL R7, R165, R16, !P2 ;  /* 0x00000010a5077207 */ /* 0x000fc60005000000 */
[----:B------:R-:W-:Y:S01]  /*1020*/  IMAD.HI.U32 R6, R11, R2, RZ ;  /* 0x000000020b067227 */ /* 0x000fe200078e00ff */
[----:B------:R-:W-:-:S04]  /*1030*/  @P0 SHF.R.U32.HI R12, RZ, R3, R14 ;  /* 0x00000003ff0c0219 */ /* 0x000fc8000001160e */
[----:B------:R-:W-:Y:S01]  /*1040*/  @P0 SHF.R.U32.HI R11, RZ, R3, R6 ;  /* 0x00000003ff0b0219 */ /* 0x000fe20000011606 */
[----:B------:R-:W-:-:S04]  /*1050*/  IMAD R12, R12, R9, RZ ;  /* 0x000000090c0c7224 */ /* 0x000fc800078e02ff */
[----:B------:R-:W-:Y:S01]  /*1060*/  IMAD R6, R11, R9, RZ ;  /* 0x000000090b067224 */ /* 0x000fe200078e02ff */
[----:B------:R-:W-:-:S04]  /*1070*/  ISETP.GE.AND P1, PT, R5, R12, PT ;  /* 0x0000000c0500720c */ /* 0x000fc80003f26270 */
[----:B------:R-:W-:Y:S01]  /*1080*/  ISETP.GE.OR P1, PT, R7, R6, P1 ;  /* 0x000000060700720c */ /* 0x000fe20000f26670 */
[----:B------:R-:W-:-:S05]  /*1090*/  IMAD.HI.U32 R6, R5, R2, RZ ;  /* 0x0000000205067227 */ /* 0x000fca00078e00ff */
[----:B------:R-:W-:-:S04]  /*10a0*/  SHF.R.U32.HI R6, RZ, R3, R6 ;  /* 0x00000003ff067219 */ /* 0x000fc80000011606 */
[----:B------:R-:W-:-:S03]  /*10b0*/  SEL R6, R5, R6, !P0 ;  /* 0x0000000605067207 */ /* 0x000fc60004000000 */
[----:B------:R-:W-:Y:S01]  /*10c0*/  @!P1 IMAD.HI.U32 R8, R7, R2, RZ ;  /* 0x0000000207089227 */ /* 0x000fe200078e00ff */
[----:B------:R-:W-:-:S04]  /*10d0*/  IADD3 R2, PT, PT, -R6, RZ, RZ ;  /* 0x000000ff06027210 */ /* 0x000fc80007ffe1ff */
[----:B------:R-:W-:Y:S01]  /*10e0*/  @!P1 SHF.R.U32.HI R8, RZ, R3, R8 ;  /* 0x00000003ff089219 */ /* 0x000fe20000011608 */
[----:B------:R-:W-:-:S03]  /*10f0*/  IMAD R2, R9, R2, R5 ;  /* 0x0000000209027224 */ /* 0x000fc600078e0205 */
[----:B------:R-:W-:Y:S02]  /*1100*/  @!P1 SEL R3, R7, R8, !P0 ;  /* 0x0000000807039207 */ /* 0x000fe40004000000 */
[----:B------:R-:W-:-:S03]  /*1110*/  IADD3 R8, PT, PT, -R5, RZ, RZ ;  /* 0x000000ff05087210 */ /* 0x000fc60007ffe1ff */
[--C-:B------:R-:W-:Y:S02]  /*1120*/  @!P1 IMAD.IADD R6, R6, 0x1, -R3.reuse ;  /* 0x0000000106069824 */ /* 0x100fe400078e0a03 */
[----:B------:R-:W-:Y:S01]  /*1130*/  @!P1 IMAD R3, R2, R11, R3 ;  /* 0x0000000b02039224 */ /* 0x000fe200078e0203 */
[----:B------:R-:W-:Y:S01]  /*1140*/  IADD3 R2, PT, PT, -R7, RZ, RZ ;  /* 0x000000ff07027210 */ /* 0x000fe20007ffe1ff */
[----:B------:R-:W-:Y:S02]  /*1150*/  @!P1 IMAD R5, R6, R9, R7 ;  /* 0x0000000906059224 */ /* 0x000fe400078e0207 */
[----:B------:R-:W-:Y:S02]  /*1160*/  IMAD R8, R4, R8, R155 ;  /* 0x0000000804087224 */ /* 0x000fe400078e029b */
[----:B------:R-:W-:Y:S02]  /*1170*/  @!P1 IMAD.MOV.U32 R7, RZ, RZ, R3 ;  /* 0x000000ffff079224 */ /* 0x000fe400078e0003 */
[----:B------:R-:W-:-:S02]  /*1180*/  IMAD R2, R10, R2, R165 ;  /* 0x000000020a027224 */ /* 0x000fc400078e02a5 */
[----:B------:R-:W-:Y:S02]  /*1190*/  IMAD R155, R5, R4, R8 ;  /* 0x00000004059b7224 */ /* 0x000fe400078e0208 */
[----:B------:R-:W-:Y:S02]  /*11a0*/  IMAD R165, R7, R10, R2 ;  /* 0x0000000a07a57224 */ /* 0x000fe400078e0202 */
.L_x_15:
[----:B------:R-:W1:Y:S01]  /*11b0*/  LDCU UR4, c[0x0][0xb30] ;  /* 0x00016600ff0477ac */ /* 0x000e620008000800 */
[----:B------:R-:W2:Y:S08]  /*11c0*/  S2UR UR37, SR_CgaCtaId ;  /* 0x00000000002579c3 */ /* 0x000eb00000008800 */
[----:B------:R-:W3:Y:S01]  /*11d0*/  LDC R72, c[0x0][0xb24] ;  /* 0x0002c900ff487b82 */ /* 0x000ee20000000800 */
[----:B-1----:R-:W-:-:S09]  /*11e0*/  UISETP.NE.AND UP1, UPT, UR4, 0x1, UPT ;  /* 0x000000010400788c */ /* 0x002fd2000bf25270 */
[----:B--2---:R-:W-:Y:S05]  /*11f0*/  BRA.U UP1, `(.L_x_16) ;  /* 0x0000000101407547 */ /* 0x004fea000b800000 */
[----:B------:R-:W1:Y:S08]  /*1200*/  LDC.64 R4, c[0x0][0xb10] ;  /* 0x0002c400ff047b82 */ /* 0x000e700000000a00 */
[----:B------:R-:W2:Y:S08]  /*1210*/  LDC.64 R2, c[0x0][0xb18] ;  /* 0x0002c600ff027b82 */ /* 0x000eb00000000a00 */
[----:B------:R-:W4:Y:S08]  /*1220*/  LDC R6, c[0x0][0xb20] ;  /* 0x0002c800ff067b82 */ /* 0x000f300000000800 */
[----:B------:R-:W3:Y:S01]  /*1230*/  LDC R8, c[0x0][0xb0c] ;  /* 0x0002c300ff087b82 */ /* 0x000ee20000000800 */
[----:B-1----:R-:W-:-:S05]  /*1240*/  IMAD.HI.U32 R4, R165, R4, RZ ;  /* 0x00000004a5047227 */ /* 0x002fca00078e00ff */
[----:B------:R-:W-:Y:S01]  /*1250*/  SHF.R.U32.HI R4, RZ, R5, R4 ;  /* 0x00000005ff047219 */ /* 0x000fe20000011604 */
[----:B--2---:R-:W-:Y:S01]  /*1260*/  IMAD.HI.U32 R3, R155, R3, RZ ;  /* 0x000000039b037227 */ /* 0x004fe200078e00ff */
[----:B------:R-:W-:-:S04]  /*1270*/  ISETP.NE.AND P0, PT, R2, 0x1, PT ;  /* 0x000000010200780c */ /* 0x000fc80003f05270 */
[----:B----4-:R-:W-:-:S04]  /*1280*/  SHF.R.U32.HI R6, RZ, R6, R3 ;  /* 0x00000006ff067219 */ /* 0x010fc80000011603 */
[----:B------:R-:W-:Y:S02]  /*1290*/  SEL R3, R155, R6, !P0 ;  /* 0x000000069b037207 */ /* 0x000fe40004000000 */
[----:B---3--:R-:W-:-:S04]  /*12a0*/  ISETP.NE.AND P1, PT, R8, 0x1, PT ;  /* 0x000000010800780c */ /* 0x008fc80003f25270 */
[----:B------:R-:W-:-:S05]  /*12b0*/  SEL R4, R165, R4, !P1 ;  /* 0x00000004a5047207 */ /* 0x000fca0004800000 */
[----:B------:R-:W-:Y:S02]  /*12c0*/  IMAD.IADD R5, R3, 0x1, -R4 ;  /* 0x0000000103057824 */ /* 0x000fe400078e0a04 */
[----:B------:R-:W-:Y:S02]  /*12d0*/  IMAD.IADD R3, R4, 0x1, -R3 ;  /* 0x0000000104037824 */ /* 0x000fe400078e0a03 */
[----:B------:R-:W-:Y:S02]  /*12e0*/  IMAD R165, R5, R8, R165 ;  /* 0x0000000805a57224 */ /* 0x000fe400078e02a5 */
[----:B------:R-:W-:-:S07]  /*12f0*/  IMAD R155, R3, R2, R155 ;  /* 0x00000002039b7224 */ /* 0x000fce00078e029b */
.L_x_16:
[----:B------:R-:W-:Y:S01]  /*1300*/  BAR.SYNC.DEFER_BLOCKING 0x0 ;  /* 0x0000000000007b1d */ /* 0x000fe20000010000 */
[----:B------:R-:W-:Y:S01]  /*1310*/  UISETP.NE.AND UP1, UPT, UR8, 0x2, UPT ;  /* 0x000000020800788c */ /* 0x000fe2000bf25270 */
[----:B------:R-:W-:Y:S02]  /*1320*/  ISETP.NE.OR P5, PT, R0, 0x2, !P5 ;  /* 0x000000020000780c */ /* 0x000fe40006fa5670 */
[----:B------:R-:W-:-:S06]  /*1330*/  LOP3.LUT R2, R166, 0x1f, RZ, 0xc0, !PT ;  /* 0x0000001fa6027812 */ /* 0x000fcc00078ec0ff */
[----:B------:R-:W-:Y:S05]  /*1340*/  BRA.U UP1, `(.L_x_17) ;  /* 0x00000011015c7547 */ /* 0x000fea000b800000 */
[----:B------:R-:W1:Y:S01]  /*1350*/  LDCU UR13, c[0x0][0x38c] ;  /* 0x00007180ff0d77ac */ /* 0x000e620008000800 */
[----:B------:R-:W2:Y:S01]  /*1360*/  LDC R9, c[0x0][0x370] ;  /* 0x0000dc00ff097b82 */ /* 0x000ea20000000800 */
[----:B------:R-:W-:Y:S01]  /*1370*/  PLOP3.LUT P1, PT, PT, PT, UP2, 0x80, 0x8 ;  /* 0x000000000008781c */ /* 0x000fe20003f2f028 */
[----:B------:R-:W-:Y:S01]  /*1380*/  IMAD.MOV.U32 R15, RZ, RZ, 0x1 ;  /* 0x00000001ff0f7424 */ /* 0x000fe200078e00ff */
[----:B------:R-:W-:Y:S01]  /*1390*/  ISETP.EQ.OR P4, PT, R2, RZ, P5 ;  /* 0x000000ff0200720c */ /* 0x000fe20002f82670 */
[----:B------:R-:W-:Y:S01]  /*13a0*/  IMAD.MOV.U32 R14, RZ, RZ, RZ ;  /* 0x000000ffff0e7224 */ /* 0x000fe200078e00ff */
[----:B------:R-:W-:Y:S02]  /*13b0*/  PLOP3.LUT P1, PT, P1, PT, PT, 0x8, 0x80 ;  /* 0x000000000080781c */ /* 0x000fe40000f2e170 */
[----:B------:R-:W-:Y:S01]  /*13c0*/  CS2R R12, SRZ ;  /* 0x00000000000c7805 */ /* 0x000fe2000001ff00 */
[----:B------:R-:W-:Y:S01]  /*13d0*/  IMAD.MOV.U32 R10, RZ, RZ, 0x1 ;  /* 0x00000001ff0a7424 */ /* 0x000fe200078e00ff */
[----:B------:R-:W4:Y:S01]  /*13e0*/  LDC R0, c[0x0][0x374] ;  /* 0x0000dd00ff007b82 */ /* 0x000f220000000800 */
[----:B------:R-:W2:Y:S01]  /*13f0*/  LDCU.64 UR22, c[0x0][0x348] ;  /* 0x00006900ff1677ac */ /* 0x000ea20008000a00 */
[----:B------:R-:W-:Y:S01]  /*1400*/  UMOV UR6, URZ ;  /* 0x000000ff00067c82 */ /* 0x000fe20008000000 */
[----:B-1----:R-:W-:-:S04]  /*1410*/  UIADD3 UR5, UPT, UPT, UR13, 0x1f, URZ ;  /* 0x0000001f0d057890 */ /* 0x002fc8000fffe0ff */
[----:B------:R-:W-:-:S04]  /*1420*/  USHF.R.S32.HI UR4, URZ, 0x1f, UR5 ;  /* 0x0000001fff047899 */ /* 0x000fc80008011405 */
[----:B------:R-:W-:-:S04]  /*1430*/  ULEA.HI UR4, UR4, UR5, URZ, 0x5 ;  /* 0x0000000504047291 */ /* 0x000fc8000f8f28ff */
[----:B------:R-:W-:Y:S02]  /*1440*/  USHF.R.S32.HI UR15, URZ, 0x5, UR4 ;  /* 0x00000005ff0f7899 */ /* 0x000fe40008011404 */
[----:B------:R-:W-:Y:S02]  /*1450*/  UIADD3 UR4, UPT, UPT, UR13, -0x1, URZ ;  /* 0xffffffff0d047890 */ /* 0x000fe4000fffe0ff */
[----:B------:R-:W-:Y:S02]  /*1460*/  UISETP.LT.U32.AND UP0, UPT, UR15, 0x4, UPT ;  /* 0x000000040f00788c */ /* 0x000fe4000bf01070 */
[----:B------:R-:W-:Y:S02]  /*1470*/  UISETP.GE.U32.AND UP1, UPT, UR4, -0x3f, UPT ;  /* 0xffffffc10400788c */ /* 0x000fe4000bf26070 */
[----:B------:R-:W-:Y:S02]  /*1480*/  USEL UR14, UR15, 0x4, UP0 ;  /* 0x000000040f0e7887 */ /* 0x000fe40008000000 */
[----:B------:R-:W-:-:S02]  /*1490*/  UIADD3 UR13, UPT, UPT, UR13, 0x3e, URZ ;  /* 0x0000003e0d0d7890 */ /* 0x000fc4000fffe0ff */
[----:B------:R-:W-:Y:S02]  /*14a0*/  UIADD3 UR5, UPT, UPT, UR14, -0x1, URZ ;  /* 0xffffffff0e057890 */ /* 0x000fe4000fffe0ff */
[----:B------:R-:W-:-:S03]  /*14b0*/  UIADD3 UR7, UPT, UPT, UR15, -UR14, URZ ;  /* 0x8000000e0f077290 */ /* 0x000fc6000fffe0ff */
[----:B------:R-:W-:-:S04]  /*14c0*/  @UP1 UIADD3 UR5, UPT, UPT, UR14, URZ, URZ ;  /* 0x000000ff0e051290 */ /* 0x000fc8000fffe0ff */
[----:B--2---:R-:W-:-:S12]  /*14d0*/  UIADD3 UR5, UPT, UPT, UR5, 0x1, URZ ;  /* 0x0000000105057890 */ /* 0x004fd8000fffe0ff */
.L_x_35:
[----:B------:R-:W-:Y:S01]  /*14e0*/  UISETP.NE.AND UP0, UPT, UR37, URZ, UPT ;  /* 0x000000ff2500728c */ /* 0x000fe2000bf05270 */
[----:B------:R-:W1:Y:S08]  /*14f0*/  S2UR UR37, SR_CgaCtaId ;  /* 0x00000000002579c3 */ /* 0x000e700000008800 */
[----:B------:R-:W-:Y:S05]  /*1500*/  BRA.U UP0, `(.L_x_18) ;  /* 0x0000000100347547 */ /* 0x000fea000b800000 */
[----:B------:R-:W2:Y:S01]  /*1510*/  S2R R2, SR_CgaCtaId ;  /* 0x0000000000027919 */ /* 0x000ea20000008800 */
[----:B------:R-:W-:-:S04]  /*1520*/  MOV R3, 0x400 ;  /* 0x0000040000037802 */ /* 0x000fc80000000f00 */
[----:B--2---:R-:W-:Y:S02]  /*1530*/  LEA R3, R2, R3, 0x18 ;  /* 0x0000000302037211 */ /* 0x004fe400078ec0ff */
[----:B------:R-:W-:-:S03]  /*1540*/  SHF.L.U32 R2, R10, 0x1f, RZ ;  /* 0x0000001f0a027819 */ /* 0x000fc600000006ff */
[----:B------:R-:W-:-:S04]  /*1550*/  IMAD R3, R12, 0x8, R3 ;  /* 0x000000080c037824 */ /* 0x000fc800078e0203 */
[----:B------:R-:W2:Y:S02]  /*1560*/  SYNCS.PHASECHK.TRANS64.TRYWAIT P0, [R3+URZ+0xd0], R2 ;  /* 0x0000d002030075a7 */ /* 0x000ea400080011ff */
[----:B--2---:R-:W-:Y:S05]  /*1570*/  @!P0 BRA `(.L_x_19) ;  /* 0x00000050009c8947 */ /* 0x004fea0003800000 */
.L_x_95:
[----:B------:R-:W-:Y:S01]  /*1580*/  VIADD R12, R12, 0x1 ;  /* 0x000000010c0c7836 */ /* 0x000fe20000000000 */
[----:B------:R2:W-:Y:S04]  /*1590*/  SYNCS.ARRIVE.TRANS64.A1T0 RZ, [R3+URZ+0xc0], RZ ;  /* 0x0000c0ff03ff79a7 */ /* 0x0005e800081000ff */
[----:B------:R-:W-:-:S04]  /*15a0*/  ISETP.NE.AND P0, PT, R12, 0x2, PT ;  /* 0x000000020c00780c */ /* 0x000fc80003f05270 */
[----:B------:R-:W-:Y:S02]  /*15b0*/  SEL R12, R12, RZ, P0 ;  /* 0x000000ff0c0c7207 */ /* 0x000fe40000000000 */
[----:B--2---:R-:W-:-:S04]  /*15c0*/  SEL R3, RZ, 0x1, P0 ;  /* 0x00000001ff037807 */ /* 0x004fc80000000000 */
[----:B------:R-:W-:-:S07]  /*15d0*/  LOP3.LUT R10, R10, R3, RZ, 0x3c, !PT ;  /* 0x000000030a0a7212 */ /* 0x000fce00078e3cff */
.L_x_18:
[----:B------:R-:W-:Y:S01]  /*15e0*/  UMOV UR4, 0x400 ;  /* 0x0000040000047882 */ /* 0x000fe20000000000 */
[----:B------:R-:W-:Y:S01]  /*15f0*/  SHF.L.U32 R2, R15, 0x1f, RZ ;  /* 0x0000001f0f027819 */ /* 0x000fe200000006ff */
[----:B-1----:R-:W-:Y:S01]  /*1600*/  ULEA UR4, UR37, UR4, 0x18 ;  /* 0x0000000425047291 */ /* 0x002fe2000f8ec0ff */
[----:B------:R-:W-:Y:S01]  /*1610*/  R2UR UR35, R165 ;  /* 0x00000000a52372ca */ /* 0x000fe200000e0000 */
[----:B------:R-:W-:Y:S01]  /*1620*/  UISETP.GE.U32.AND UP0, UPT, UR13, 0x3f, UPT ;  /* 0x0000003f0d00788c */ /* 0x000fe2000bf06070 */
[----:B------:R-:W-:Y:S01]  /*1630*/  R2UR UR11, R155 ;  /* 0x000000009b0b72ca */ /* 0x000fe200000e0000 */
[----:B------:R-:W-:Y:S01]  /*1640*/  ULEA UR8, UR6, UR4, 0x3 ;  /* 0x0000000406087291 */ /* 0x000fe2000f8e18ff */
[----:B------:R-:W-:-:S08]  /*1650*/  UMOV UR24, URZ ;  /* 0x000000ff00187c82 */ /* 0x000fd00008000000 */
[----:B------:R1:W2:Y:S01]  /*1660*/  SYNCS.PHASECHK.TRANS64.TRYWAIT P0, [UR8+0x20], R2 ;  /* 0x00002002ff0075a7 */ /* 0x0002a20008001108 */
[----:B------:R-:W-:Y:S02]  /*1670*/  USHF.L.U32 UR35, UR35, 0x7, URZ ;  /* 0x0000000723237899 */ /* 0x000fe400080006ff */
[----:B------:R-:W-:Y:S01]  /*1680*/  USHF.L.U32 UR11, UR11, 0x6, URZ ;  /* 0x000000060b0b7899 */ /* 0x000fe200080006ff */
[----:B------:R-:W-:Y:S11]  /*1690*/  BRA.U !UP0, `(.L_x_20) ;  /* 0x0000000108a87547 */ /* 0x000ff6000b800000 */
[----:B------:R-:W-:Y:S01]  /*16a0*/  UMOV UR16, URZ ;  /* 0x000000ff00107c82 */ /* 0x000fe20008000000 */
[----:B------:R-:W-:-:S05]  /*16b0*/  UMOV UR17, UR6 ;  /* 0x0000000600117c82 */ /* 0x000fca0008000000 */
.L_x_25:
[----:B-1----:R-:W-:Y:S01]  /*16c0*/  ULEA UR33, UR17, UR4, 0x3 ;  /* 0x0000000411217291 */ /* 0x002fe2000f8e18ff */
[----:B--2---:R-:W-:Y:S01]  /*16d0*/  @!P5 MOV R3, 0x1800 ;  /* 0x000018000003d802 */ /* 0x004fe20000000f00 */
[----:B--2---:R-:W-:Y:S10]  /*16e0*/  @P0 BRA `(.L_x_21) ;  /* 0x00000000000c0947 */ /* 0x004ff40003800000 */
[----:B------:R-:W-:-:S04]  /*16f0*/  SHF.L.U32 R5, R15, 0x1f, RZ ;  /* 0x0000001f0f057819 */ /* 0x000fc800000006ff */
[----:B------:R-:W2:Y:S02]  /*1700*/  SYNCS.PHASECHK.TRANS64.TRYWAIT P0, [UR33+0x20], R5 ;  /* 0x00002005ff0075a7 */ /* 0x000ea40008001121 */
[----:B--2---:R-:W-:Y:S05]  /*1710*/  @!P0 BRA `(.L_x_22) ;  /* 0x0000005000488947 */ /* 0x004fea0003800000 */
.L_x_21:
[----:B------:R2:W-:Y:S01]  /*1720*/  @!P5 SYNCS.ARRIVE.TRANS64 RZ, [UR33], R3 ;  /* 0x00000003ffffd9a7 */ /* 0x0005e20008000021 */
[----:B------:R-:W-:Y:S04]  /*1730*/  BSSY.RECONVERGENT B0, `(.L_x_23) ;  /* 0x0000003000007945 */ /* 0x000fe80003800200 */
[----:B------:R-:W-:Y:S05]  /*1740*/  @P4 BRA `(.L_x_24) ;  /* 0x0000000000044947 */ /* 0x000fea0003800000 */
[----:B------:R-:W-:Y:S05]  /*1750*/  BPT.TRAP 0x1 ;  /* 0x000000040000795c */ /* 0x000fea0000300000 */
.L_x_24:
[----:B------:R-:W-:Y:S05]  /*1760*/  BSYNC.RECONVERGENT B0 ;  /* 0x0000000000007941 */ /* 0x000fea0003800200 */
.L_x_23:
[----:B------:R-:W-:Y:S02]  /*1770*/  UIADD3 UR6, UPT, UPT, UR17, 0x1, URZ ;  /* 0x0000000111067890 */ /* 0x000fe4000fffe0ff */
[----:B------:R-:W-:Y:S02]  /*1780*/  ULEA UR32, UR17, UR4, 0xc ;  /* 0x0000000411207291 */ /* 0x000fe4000f8e60ff */
[----:B------:R-:W-:Y:S02]  /*1790*/  UISETP.NE.AND UP0, UPT, UR6, 0x4, UPT ;  /* 0x000000040600788c */ /* 0x000fe4000bf05270 */
[----:B------:R-:W-:Y:S02]  /*17a0*/  UIADD3 UR26, UP1, UPT, UR22, 0x80, URZ ;  /* 0x00000080161a7890 */ /* 0x000fe4000ff3e0ff */
[----:B------:R-:W-:Y:S02]  /*17b0*/  USEL UR9, URZ, 0x1, UP0 ;  /* 0x00000001ff097887 */ /* 0x000fe40008000000 */
[----:B------:R-:W-:-:S02]  /*17c0*/  USEL UR6, UR6, URZ, UP0 ;  /* 0x000000ff06067287 */ /* 0x000fc40008000000 */
[----:B------:R-:W-:Y:S02]  /*17d0*/  UIADD3 UR20, UP0, UPT, UR22, 0x180, URZ ;  /* 0x0000018016147890 */ /* 0x000fe4000ff1e0ff */
[----:B------:R-:W-:Y:S01]  /*17e0*/  ULEA UR8, UR6, UR4, 0x3 ;  /* 0x0000000406087291 */ /* 0x000fe2000f8e18ff */
[----:B------:R-:W-:Y:S01]  /*17f0*/  LOP3.LUT R15, R15, UR9, RZ, 0x3c, !PT ;  /* 0x000000090f0f7c12 */ /* 0x000fe2000f8e3cff */
[----:B------:R-:W-:Y:S02]  /*1800*/  USHF.L.U32 UR34, UR16, 0x5, URZ ;  /* 0x0000000510227899 */ /* 0x000fe400080006ff */
[----:B------:R-:W-:Y:S01]  /*1810*/  UIADD3.X UR27, UPT, UPT, URZ, UR23, URZ, UP1, !UPT ;  /* 0x00000017ff1b7290 */ /* 0x000fe20008ffe4ff */
[----:B-1----:R-:W-:Y:S01]  /*1820*/  SHF.L.U32 R2, R15, 0x1f, RZ ;  /* 0x0000001f0f027819 */ /* 0x002fe200000006ff */
[----:B------:R-:W-:Y:S02]  /*1830*/  UIADD3 UR32, UPT, UPT, UR32, 0x4400, URZ ;  /* 0x0000440020207890 */ /* 0x000fe4000fffe0ff */
[----:B------:R-:W-:Y:S01]  /*1840*/  UIADD3.X UR21, UPT, UPT, URZ, UR23, URZ, UP0, !UPT ;  /* 0x00000017ff157290 */ /* 0x000fe200087fe4ff */
[----:B------:R1:W1:Y:S01]  /*1850*/  SYNCS.PHASECHK.TRANS64.TRYWAIT P0, [UR8+0x20], R2 ;  /* 0x00002002ff0075a7 */ /* 0x0002620008001108 */
[----:B------:R-:W-:Y:S01]  /*1860*/  ULEA UR8, UR17, UR4, 0xb ;  /* 0x0000000411087291 */ /* 0x000fe2000f8e58ff */
[----:B------:R-:W-:Y:S01]  /*1870*/  UMOV UR18, 0x0 ;  /* 0x0000000000127882 */ /* 0x000fe20000000000 */
[----:B------:R-:W-:-:S02]  /*1880*/  UMOV UR19, 0x10000000 ;  /* 0x1000000000137882 */ /* 0x000fc40000000000 */
[----:B------:R-:W-:Y:S01]  /*1890*/  UIADD3 UR8, UPT, UPT, UR8, 0x8400, URZ ;  /* 0x0000840008087890 */ /* 0x000fe2000fffe0ff */
[----:B------:R1:W-:Y:S01]  /*18a0*/  UTMALDG.3D [UR32], [UR26], desc[UR18] ;  /* 0x000012201a0075b4 */ /* 0x0003e20008011000 */
[----:B------:R-:W-:Y:S01]  /*18b0*/  UMOV UR12, UR36 ;  /* 0x00000024000c7c82 */ /* 0x000fe20008000000 */
[----:B------:R-:W-:Y:S01]  /*18c0*/  UMOV UR9, UR33 ;  /* 0x0000002100097c82 */ /* 0x000fe20008000000 */
[----:B------:R-:W-:Y:S01]  /*18d0*/  UMOV UR10, UR34 ;  /* 0x00000022000a7c82 */ /* 0x000fe20008000000 */
[----:B------:R-:W-:Y:S01]  /*18e0*/  UIADD3 UR16, UPT, UPT, UR16, 0x1, URZ ;  /* 0x0000000110107890 */ /* 0x000fe2000fffe0ff */
[----:B------:R-:W-:Y:S01]  /*18f0*/  UMOV UR24, UR5 ;  /* 0x0000000500187c82 */ /* 0x000fe20008000000 */
[----:B------:R-:W-:Y:S02]  /*1900*/  UMOV UR17, UR6 ;  /* 0x0000000600117c82 */ /* 0x000fe40008000000 */
[----:B------:R1:W-:Y:S01]  /*1910*/  UTMALDG.3D [UR8], [UR20], desc[UR18] ;  /* 0x00001208140075b4 */ /* 0x0003e20008011000 */
[----:B------:R-:W-:-:S09]  /*1920*/  UISETP.NE.AND UP0, UPT, UR16, UR5, UPT ;  /* 0x000000051000728c */ /* 0x000fd2000bf05270 */
[----:B------:R-:W-:Y:S05]  /*1930*/  BRA.U UP0, `(.L_x_25) ;  /* 0xfffffffd00607547 */ /* 0x000fea000b83ffff */
.L_x_20:
[----:B-1----:R-:W-:Y:S01]  /*1940*/  ULEA UR8, UR6, UR4, 0x3 ;  /* 0x0000000406087291 */ /* 0x002fe2000f8e18ff */
[----:B------:R-:W-:Y:S01]  /*1950*/  SHF.L.U32 R2, R15, 0x1f, RZ ;  /* 0x0000001f0f027819 */ /* 0x000fe200000006ff */
[----:B------:R-:W-:Y:S01]  /*1960*/  @!P1 SYNCS.ARRIVE.TRANS64.A1T0 RZ, [UR4+0x58], RZ ;  /* 0x000058ffffff99a7 */ /* 0x000fe20008100004 */
[----:B------:R-:W-:-:S06]  /*1970*/  UISETP.GT.AND UP0, UPT, UR15, UR14, UPT ;  /* 0x0000000e0f00728c */ /* 0x000fcc000bf04270 */
[----:B--2---:R1:W2:Y:S03]  /*1980*/  SYNCS.PHASECHK.TRANS64.TRYWAIT P0, [UR8+0x20], R2 ;  /* 0x00002002ff0075a7 */ /* 0x0042a60008001108 */
[----:B------:R-:W-:Y:S05]  /*1990*/  BRA.U !UP0, `(.L_x_26) ;  /* 0x0000000108ac7547 */ /* 0x000fea000b800000 */
[----:B------:R-:W-:Y:S01]  /*19a0*/  UIADD3 UR21, UPT, UPT, UR7, UR24, URZ ;  /* 0x0000001807157290 */ /* 0x000fe2000fffe0ff */
[----:B------:R-:W-:-:S11]  /*19b0*/  UMOV UR25, UR6 ;  /* 0x0000000600197c82 */ /* 0x000fd60008000000 */
.L_x_31:
[----:B-1----:R-:W-:Y:S01]  /*19c0*/  ULEA UR17, UR25, UR4, 0x3 ;  /* 0x0000000419117291 */ /* 0x002fe2000f8e18ff */
[----:B--2---:R-:W-:Y:S01]  /*19d0*/  @!P5 MOV R3, 0x1800 ;  /* 0x000018000003d802 */ /* 0x004fe20000000f00 */
[----:B--2---:R-:W-:Y:S10]  /*19e0*/  @P0 BRA `(.L_x_27) ;  /* 0x00000000000c0947 */ /* 0x004ff40003800000 */
[----:B------:R-:W-:-:S04]  /*19f0*/  SHF.L.U32 R5, R15, 0x1f, RZ ;  /* 0x0000001f0f057819 */ /* 0x000fc800000006ff */
[----:B------:R-:W2:Y:S02]  /*1a00*/  SYNCS.PHASECHK.TRANS64.TRYWAIT P0, [UR17+0x20], R5 ;  /* 0x00002005ff0075a7 */ /* 0x000ea40008001111 */
[----:B--2---:R-:W-:Y:S05]  /*1a10*/  @!P0 BRA `(.L_x_28) ;  /* 0x0000004c00a08947 */ /* 0x004fea0003800000 */
.L_x_27:
[----:B------:R2:W-:Y:S01]  /*1a20*/  @!P5 SYNCS.ARRIVE.TRANS64 RZ, [UR17], R3 ;  /* 0x00000003ffffd9a7 */ /* 0x0005e20008000011 */
[----:B------:R-:W-:Y:S04]  /*1a30*/  BSSY.RECONVERGENT B0, `(.L_x_29) ;  /* 0x0000003000007945 */ /* 0x000fe80003800200 */
[----:B------:R-:W-:Y:S05]  /*1a40*/  @P4 BRA `(.L_x_30) ;  /* 0x0000000000044947 */ /* 0x000fea0003800000 */
[----:B------:R-:W-:Y:S05]  /*1a50*/  BPT.TRAP 0x1 ;  /* 0x000000040000795c */ /* 0x000fea0000300000 */
.L_x_30:
[----:B------:R-:W-:Y:S05]  /*1a60*/  BSYNC.RECONVERGENT B0 ;  /* 0x0000000000007941 */ /* 0x000fea0003800200 */
.L_x_29:
        /* <DEDUP_REMOVED lines=10> */
[----:B------:R-:W-:Y:S01]  /*1b10*/  UIADD3 UR16, UPT, UPT, UR16, 0x4400, URZ ;  /* 0x0000440010107890 */ /* 0x000fe2000fffe0ff */
[----:B-1----:R-:W-:Y:S01]  /*1b20*/  SHF.L.U32 R2, R15, 0x1f, RZ ;  /* 0x0000001f0f027819 */ /* 0x002fe200000006ff */
[----:B------:R-:W-:Y:S02]  /*1b30*/  UIADD3.X UR31, UPT, UPT, URZ, UR23, URZ, UP1, !UPT ;  /* 0x00000017ff1f7290 */ /* 0x000fe40008ffe4ff */
[----:B------:R-:W-:Y:S01]  /*1b40*/  UIADD3.X UR29, UPT, UPT, URZ, UR23, URZ, UP0, !UPT ;  /* 0x00000017ff1d7290 */ /* 0x000fe200087fe4ff */
[----:B------:R1:W1:Y:S01]  /*1b50*/  SYNCS.PHASECHK.TRANS64.TRYWAIT P0, [UR8+0x20], R2 ;  /* 0x00002002ff0075a7 */ /* 0x0002620008001108 */
[----:B------:R-:W-:Y:S01]  /*1b60*/  ULEA UR8, UR25, UR4, 0xb ;  /* 0x0000000419087291 */ /* 0x000fe2000f8e58ff */
[----:B------:R-:W-:Y:S01]  /*1b70*/  UMOV UR26, 0x0 ;  /* 0x00000000001a7882 */ /* 0x000fe20000000000 */
[----:B------:R-:W-:-:S02]  /*1b80*/  UMOV UR27, 0x10000000 ;  /* 0x10000000001b7882 */ /* 0x000fc40000000000 */
[----:B------:R-:W-:Y:S01]  /*1b90*/  UIADD3 UR8, UPT, UPT, UR8, 0x8400, URZ ;  /* 0x0000840008087890 */ /* 0x000fe2000fffe0ff */
[----:B------:R-:W-:Y:S01]  /*1ba0*/  UMOV UR19, UR35 ;  /* 0x0000002300137c82 */ /* 0x000fe20008000000 */
[----:B------:R-:W-:Y:S01]  /*1bb0*/  UMOV UR20, UR36 ;  /* 0x0000002400147c82 */ /* 0x000fe20008000000 */
[----:B------:R-:W-:Y:S01]  /*1bc0*/  UMOV UR12, UR36 ;  /* 0x00000024000c7c82 */ /* 0x000fe20008000000 */
[----:B------:R-:W-:Y:S01]  /*1bd0*/  UMOV UR9, UR17 ;  /* 0x0000001100097c82 */ /* 0x000fe20008000000 */
[----:B------:R-:W-:Y:S01]  /*1be0*/  UMOV UR10, UR18 ;  /* 0x00000012000a7c82 */ /* 0x000fe20008000000 */
[----:B------:R1:W-:Y:S01]  /*1bf0*/  UTMALDG.3D [UR16], [UR30], desc[UR26] ;  /* 0x00001a101e0075b4 */ /* 0x0003e20008011000 */
[----:B------:R-:W-:Y:S01]  /*1c00*/  UIADD3 UR24, UPT, UPT, UR24, 0x1, URZ ;  /* 0x0000000118187890 */ /* 0x000fe2000fffe0ff */
[----:B------:R-:W-:-:S03]  /*1c10*/  UMOV UR25, UR6 ;  /* 0x0000000600197c82 */ /* 0x000fc60008000000 */
[----:B------:R-:W-:Y:S01]  /*1c20*/  UISETP.NE.AND UP0, UPT, UR24, UR21, UPT ;  /* 0x000000151800728c */ /* 0x000fe2000bf05270 */
[----:B------:R1:W-:Y:S08]  /*1c30*/  UTMALDG.3D [UR8], [UR28], desc[UR26] ;  /* 0x00001a081c0075b4 */ /* 0x0003f00008011000 */
[----:B------:R-:W-:Y:S05]  /*1c40*/  BRA.U UP0, `(.L_x_31) ;  /* 0xfffffffd005c7547 */ /* 0x000fea000b83ffff */
.L_x_26:
[C---:B-1----:R-:W-:Y:S01]  /*1c50*/  LEA R2, R14.reuse, UR4, 0x3 ;  /* 0x000000040e027c11 */ /* 0x042fe2000f8e18ff */
[----:B------:R-:W-:Y:S01]  /*1c60*/  NOP ;  /* 0x0000000000007918 */ /* 0x000fe20000000000 */
[----:B--2---:R-:W-:Y:S02]  /*1c70*/  SHF.L.U32 R3, R13, 0x1f, RZ ;  /* 0x0000001f0d037819 */ /* 0x004fe400000006ff */
[----:B------:R-:W-:Y:S02]  /*1c80*/  LEA R4, R14, UR4, 0x4 ;  /* 0x000000040e047c11 */ /* 0x000fe4000f8e20ff */
[----:B------:R-:W1:Y:S02]  /*1c90*/  SYNCS.PHASECHK.TRANS64.TRYWAIT P0, [R2+URZ+0x60], R3 ;  /* 0x00006003020075a7 */ /* 0x000e6400080011ff */
[----:B-1----:R-:W-:Y:S05]  /*1ca0*/  @!P0 BRA `(.L_x_32) ;  /* 0x0000004c00148947 */ /* 0x002fea0003800000 */
.L_x_98:
[----:B------:R-:W2:Y:S01]  /*1cb0*/  LDS.128 R4, [R4+0xf0] ;  /* 0x0000f00004047984 */ /* 0x000ea20000000c00 */
[----:B---3--:R-:W-:Y:S01]  /*1cc0*/  ISETP.GE.AND P0, PT, R72, 0x1, PT ;  /* 0x000000014800780c */ /* 0x008fe20003f06270 */
[----:B-1----:R-:W-:Y:S01]  /*1cd0*/  VIADD R2, R2, 0x70 ;  /* 0x0000007002027836 */ /* 0x002fe20000000000 */
[----:B------:R-:W-:Y:S01]  /*1ce0*/  @!PT LDS RZ, [RZ] ;  /* 0x00000000fffff984 */ /* 0x000fe20000000800 */
[----:B------:R-:W-:Y:S01]  /*1cf0*/  @!PT LDS RZ, [RZ] ;  /* 0x00000000fffff984 */ /* 0x000fe20000000800 */
[----:B------:R-:W-:Y:S01]  /*1d00*/  @!PT LDS RZ, [RZ] ;  /* 0x00000000fffff984 */ /* 0x000fe20000000800 */
[----:B------:R-:W-:Y:S01]  /*1d10*/  @!PT LDS RZ, [RZ] ;  /* 0x00000000fffff984 */ /* 0x000fe20000000800 */
[----:B------:R1:W-:Y:S06]  /*1d20*/  MEMBAR.ALL.CTA ;  /* 0x0000000000007992 */ /* 0x0003ec0000008000 */
[----:B-1----:R-:W1:Y:S01]  /*1d30*/  FENCE.VIEW.ASYNC.S ;  /* 0x00000000000073c6 */ /* 0x002e620000000000 */
[----:B------:R-:W-:-:S04]  /*1d40*/  PRMT R2, RZ, 0x654, R2 ;  /* 0x00000654ff027816 */ /* 0x000fc80000000002 */
[----:B-1----:R1:W-:Y:S01]  /*1d50*/  SYNCS.ARRIVE.TRANS64.RED.A1T0 RZ, [R2+URZ], RZ ;  /* 0x000000ff02ff79a7 */ /* 0x0023e200081004ff */
[----:B--2---:R-:W-:-:S13]  /*1d60*/  LOP3.LUT P2, RZ, R6, 0x1, RZ, 0xc0, !PT ;  /* 0x0000000106ff7812 */ /* 0x004fda000784c0ff */
[----:B------:R-:W-:Y:S01]  /*1d70*/  @P2 SHF.R.U32.HI R3, RZ, 0x10, R5 ;  /* 0x00000010ff032819 */ /* 0x000fe20000011605 */
[----:B------:R-:W-:Y:S01]  /*1d80*/  VOTEU.ANY UP0, P2 ;  /* 0x0000000000ff7886 */ /* 0x000fe20001000100 */
[----:B------:R-:W-:Y:S02]  /*1d90*/  @P2 MOV R11, R4 ;  /* 0x00000004000b2202 */ /* 0x000fe40000000f00 */
[----:B------:R-:W-:Y:S02]  /*1da0*/  @P2 R2UR.BROADCAST UR8, R3 ;  /* 0x00000000030822ca */ /* 0x000fe400008e0000 */
[----:B------:R-:W-:-:S11]  /*1db0*/  @P2 LOP3.LUT R8, R5, 0xffff, RZ, 0xc0, !PT ;  /* 0x0000ffff05082812 */ /* 0x000fd600078ec0ff */
[----:B------:R-:W-:Y:S01]  /*1dc0*/  @UP0 UMOV UR36, UR8 ;  /* 0x0000000800240c82 */ /* 0x000fe20008000000 */
[----:B-1----:R-:W-:Y:S05]  /*1dd0*/  @!P0 BRA `(.L_x_33) ;  /* 0x0000000000b88947 */ /* 0x002fea0003800000 */
[----:B------:R-:W4:Y:S01]  /*1de0*/  LDC.64 R4, c[0x0][0xb18] ;  /* 0x0002c600ff047b82 */ /* 0x000f220000000a00 */
[----:B------:R-:W-:-:S07]  /*1df0*/  ISETP.NE.AND P3, PT, R72, 0x1, PT ;  /* 0x000000014800780c */ /* 0x000fce0003f65270 */
[----:B------:R-:W1:Y:S08]  /*1e00*/  LDC.64 R6, c[0x0][0xb10] ;  /* 0x0002c400ff067b82 */ /* 0x000e700000000a00 */
[----:B------:R-:W2:Y:S08]  /*1e10*/  LDC R16, c[0x0][0xb20] ;  /* 0x0002c800ff107b82 */ /* 0x000eb00000000800 */
[----:B------:R-:W3:Y:S01]  /*1e20*/  LDC R18, c[0x0][0xb0c] ;  /* 0x0002c300ff127b82 */ /* 0x000ee20000000800 */
[----:B----4-:R-:W-:Y:S01]  /*1e30*/  IMAD.HI.U32 R17, R0, R5, RZ ;  /* 0x0000000500117227 */ /* 0x010fe200078e00ff */
[----:B------:R-:W-:-:S03]  /*1e40*/  ISETP.NE.AND P0, PT, R4, 0x1, PT ;  /* 0x000000010400780c */ /* 0x000fc60003f05270 */
[----:B------:R-:W-:-:S03]  /*1e50*/  IMAD.HI.U32 R5, R8, R5, RZ ;  /* 0x0000000508057227 */ /* 0x000fc600078e00ff */
[----:B------:R-:W4:Y:S01]  /*1e60*/  LDC.64 R2, c[0x0][0xb28] ;  /* 0x0002ca00ff027b82 */ /* 0x000f220000000a00 */
[----:B-1----:R-:W-:-:S04]  /*1e70*/  IMAD.HI.U32 R20, R9, R6, RZ ;  /* 0x0000000609147227 */ /* 0x002fc800078e00ff */
[----:B------:R-:W-:Y:S01]  /*1e80*/  IMAD.HI.U32 R22, R11, R6, RZ ;  /* 0x000000060b167227 */ /* 0x000fe200078e00ff */
[----:B------:R-:W-:Y:S02]  /*1e90*/  SHF.R.U32.HI R20, RZ, R7, R20 ;  /* 0x00000007ff147219 */ /* 0x000fe40000011614 */
[-C--:B--2---:R-:W-:Y:S02]  /*1ea0*/  SHF.R.U32.HI R17, RZ, R16.reuse, R17 ;  /* 0x00000010ff117219 */ /* 0x084fe40000011611 */
[----:B------:R-:W-:Y:S02]  /*1eb0*/  SHF.R.U32.HI R5, RZ, R16, R5 ;  /* 0x00000010ff057219 */ /* 0x000fe40000011605 */
[----:B------:R-:W-:Y:S02]  /*1ec0*/  SEL R17, R0, R17, !P0 ;  /* 0x0000001100117207 */ /* 0x000fe40004000000 */
[----:B------:R-:W-:Y:S02]  /*1ed0*/  SHF.R.U32.HI R22, RZ, R7, R22 ;  /* 0x00000007ff167219 */ /* 0x000fe40000011616 */
[----:B---3--:R-:W-:-:S02]  /*1ee0*/  ISETP.NE.AND P1, PT, R18, 0x1, PT ;  /* 0x000000011200780c */ /* 0x008fc40003f25270 */
[----:B------:R-:W-:Y:S02]  /*1ef0*/  SEL R5, R8, R5, !P0 ;  /* 0x0000000508057207 */ /* 0x000fe40004000000 */
[----:B------:R-:W-:Y:S02]  /*1f00*/  SEL R19, R9, R20, !P1 ;  /* 0x0000001409137207 */ /* 0x000fe40004800000 */
[----:B------:R-:W-:Y:S01]  /*1f10*/  SEL R7, R11, R22, !P1 ;  /* 0x000000160b077207 */ /* 0x000fe20004800000 */
[----:B----4-:R-:W-:-:S04]  /*1f20*/  IMAD.HI.U32 R20, R17, R2, RZ ;  /* 0x0000000211147227 */ /* 0x010fc800078e00ff */
[----:B------:R-:W-:Y:S01]  /*1f30*/  IMAD.HI.U32 R6, R19, R2, RZ ;  /* 0x0000000213067227 */ /* 0x000fe200078e00ff */
[----:B------:R-:W-:-:S04]  /*1f40*/  @P3 SHF.R.U32.HI R17, RZ, R3, R20 ;  /* 0x00000003ff113219 */ /* 0x000fc80000011614 */
[----:B------:R-:W-:Y:S01]  /*1f50*/  @P3 SHF.R.U32.HI R19, RZ, R3, R6 ;  /* 0x00000003ff133219 */ /* 0x000fe20000011606 */
[----:B------:R-:W-:-:S04]  /*1f60*/  IMAD R17, R72, R17, RZ ;  /* 0x0000001148117224 */ /* 0x000fc800078e02ff */
[----:B------:R-:W-:Y:S01]  /*1f70*/  IMAD R6, R72, R19, RZ ;  /* 0x0000001348067224 */ /* 0x000fe200078e02ff */
[C---:B------:R-:W-:Y:S02]  /*1f80*/  ISETP.GE.AND P0, PT, R5.reuse, R17, PT ;  /* 0x000000110500720c */ /* 0x040fe40003f06270 */
[----:B------:R-:W-:Y:S02]  /*1f90*/  IADD3 R17, PT, PT, -R5, RZ, RZ ;  /* 0x000000ff05117210 */ /* 0x000fe40007ffe1ff */
[----:B------:R-:W-:Y:S01]  /*1fa0*/  ISETP.GE.OR P0, PT, R7, R6, P0 ;  /* 0x000000060700720c */ /* 0x000fe20000706670 */
[----:B------:R-:W-:-:S04]  /*1fb0*/  IMAD.HI.U32 R6, R5, R2, RZ ;  /* 0x0000000205067227 */ /* 0x000fc800078e00ff */
[----:B------:R-:W-:Y:S01]  /*1fc0*/  IMAD R8, R4, R17, R8 ;  /* 0x0000001104087224 */ /* 0x000fe200078e0208 */
[----:B------:R-:W-:-:S04]  /*1fd0*/  SHF.R.U32.HI R6, RZ, R3, R6 ;  /* 0x00000003ff067219 */ /* 0x000fc80000011606 */
[----:B------:R-:W-:-:S03]  /*1fe0*/  SEL R6, R5, R6, !P3 ;  /* 0x0000000605067207 */ /* 0x000fc60005800000 */
[----:B------:R-:W-:-:S04]  /*1ff0*/  @!P0 IMAD.HI.U32 R16, R7, R2, RZ ;  /* 0x0000000207108227 */ /* 0x000fc800078e00ff */
[----:B------:R-:W-:Y:S01]  /*2000*/  IMAD.MOV R2, RZ, RZ, -R6 ;  /* 0x000000ffff027224 */ /* 0x000fe200078e0a06 */
[----:B------:R-:W-:-:S03]  /*2010*/  @!P0 SHF.R.U32.HI R16, RZ, R3, R16 ;  /* 0x00000003ff108219 */ /* 0x000fc60000011610 */
[----:B------:R-:W-:Y:S01]  /*2020*/  IMAD R2, R72, R2, R5 ;  /* 0x0000000248027224 */ /* 0x000fe200078e0205 */
[----:B------:R-:W-:-:S05]  /*2030*/  @!P0 SEL R3, R7, R16, !P3 ;  /* 0x0000001007038207 */ /* 0x000fca0005800000 */
[--C-:B------:R-:W-:Y:S02]  /*2040*/  @!P0 IMAD.IADD R6, R6, 0x1, -R3.reuse ;  /* 0x0000000106068824 */ /* 0x100fe400078e0a03 */
[----:B------:R-:W-:Y:S01]  /*2050*/  @!P0 IMAD R3, R2, R19, R3 ;  /* 0x0000001302038224 */ /* 0x000fe200078e0203 */
[----:B------:R-:W-:Y:S01]  /*2060*/  IADD3 R2, PT, PT, -R7, RZ, RZ ;  /* 0x000000ff07027210 */ /* 0x000fe20007ffe1ff */
[----:B------:R-:W-:Y:S02]  /*2070*/  @!P0 IMAD R5, R72, R6, R7 ;  /* 0x0000000648058224 */ /* 0x000fe400078e0207 */
[----:B------:R-:W-:Y:S02]  /*2080*/  @!P0 IMAD.MOV.U32 R7, RZ, RZ, R3 ;  /* 0x000000ffff078224 */ /* 0x000fe400078e0003 */
[----:B------:R-:W-:Y:S02]  /*2090*/  IMAD R2, R18, R2, R11 ;  /* 0x0000000212027224 */ /* 0x000fe400078e020b */
[----:B------:R-:W-:-:S02]  /*20a0*/  IMAD R8, R5, R4, R8 ;  /* 0x0000000405087224 */ /* 0x000fc400078e0208 */
[----:B------:R-:W-:Y:S02]  /*20b0*/  IMAD R11, R7, R18, R2 ;  /* 0x00000012070b7224 */ /* 0x000fe400078e0202 */
.L_x_33:
[----:B------:R-:W1:Y:S02]  /*20c0*/  LDCU UR8, c[0x0][0xb30] ;  /* 0x00016600ff0877ac */ /* 0x000e640008000800 */
[----:B-1----:R-:W-:-:S09]  /*20d0*/  UISETP.NE.AND UP0, UPT, UR8, 0x1, UPT ;  /* 0x000000010800788c */ /* 0x002fd2000bf05270 */
[----:B------:R-:W-:Y:S05]  /*20e0*/  BRA.U UP0, `(.L_x_34) ;  /* 0x0000000100407547 */ /* 0x000fea000b800000 */
[----:B------:R-:W1:Y:S08]  /*20f0*/  LDC.64 R4, c[0x0][0xb10] ;  /* 0x0002c400ff047b82 */ /* 0x000e700000000a00 */
[----:B------:R-:W2:Y:S08]  /*2100*/  LDC.64 R2, c[0x0][0xb18] ;  /* 0x0002c600ff027b82 */ /* 0x000eb00000000a00 */
[----:B------:R-:W3:Y:S08]  /*2110*/  LDC R6, c[0x0][0xb20] ;  /* 0x0002c800ff067b82 */ /* 0x000ef00000000800 */
[----:B------:R-:W4:Y:S01]  /*2120*/  LDC R16, c[0x0][0xb0c] ;  /* 0x0002c300ff107b82 */ /* 0x000f220000000800 */
[----:B-1----:R-:W-:-:S05]  /*2130*/  IMAD.HI.U32 R4, R11, R4, RZ ;  /* 0x000000040b047227 */ /* 0x002fca00078e00ff */
[----:B------:R-:W-:Y:S01]  /*2140*/  SHF.R.U32.HI R4, RZ, R5, R4 ;  /* 0x00000005ff047219 */ /* 0x000fe20000011604 */
[----:B--2---:R-:W-:Y:S01]  /*2150*/  IMAD.HI.U32 R3, R8, R3, RZ ;  /* 0x0000000308037227 */ /* 0x004fe200078e00ff */
[----:B------:R-:W-:-:S04]  /*2160*/  ISETP.NE.AND P0, PT, R2, 0x1, PT ;  /* 0x000000010200780c */ /* 0x000fc80003f05270 */
[----:B---3--:R-:W-:-:S04]  /*2170*/  SHF.R.U32.HI R3, RZ, R6, R3 ;  /* 0x00000006ff037219 */ /* 0x008fc80000011603 */
[----:B------:R-:W-:Y:S02]  /*2180*/  SEL R3, R8, R3, !P0 ;  /* 0x0000000308037207 */ /* 0x000fe40004000000 */
[----:B----4-:R-:W-:-:S04]  /*2190*/  ISETP.NE.AND P1, PT, R16, 0x1, PT ;  /* 0x000000011000780c */ /* 0x010fc80003f25270 */
[----:B------:R-:W-:-:S05]  /*21a0*/  SEL R4, R11, R4, !P1 ;  /* 0x000000040b047207 */ /* 0x000fca0004800000 */
[----:B------:R-:W-:Y:S02]  /*21b0*/  IMAD.IADD R5, R3, 0x1, -R4 ;  /* 0x0000000103057824 */ /* 0x000fe400078e0a04 */
[----:B------:R-:W-:Y:S02]  /*21c0*/  IMAD.IADD R3, R4, 0x1, -R3 ;  /* 0x0000000104037824 */ /* 0x000fe400078e0a03 */
[----:B------:R-:W-:Y:S02]  /*21d0*/  IMAD R11, R5, R16, R11 ;  /* 0x00000010050b7224 */ /* 0x000fe400078e020b */
[----:B------:R-:W-:-:S07]  /*21e0*/  IMAD R8, R3, R2, R8 ;  /* 0x0000000203087224 */ /* 0x000fce00078e0208 */
.L_x_34:
[----:B------:R-:W-:Y:S01]  /*21f0*/  VIADD R14, R14, 0x1 ;  /* 0x000000010e0e7836 */ /* 0x000fe20000000000 */
[----:B------:R-:W-:Y:S01]  /*2200*/  PLOP3.LUT P1, PT, PT, PT, PT, 0x80, 0x8 ;  /* 0x000000000008781c */ /* 0x000fe20003f2f070 */
[----:B------:R-:W-:Y:S02]  /*2210*/  IMAD.IADD R165, R11, 0x1, R154 ;  /* 0x000000010ba57824 */ /* 0x000fe400078e029a */
[----:B------:R-:W-:Y:S01]  /*2220*/  IMAD.IADD R155, R8, 0x1, R143 ;  /* 0x00000001089b7824 */ /* 0x000fe200078e028f */
[----:B------:R-:W-:-:S04]  /*2230*/  ISETP.NE.AND P0, PT, R14, 0x2, PT ;  /* 0x000000020e00780c */ /* 0x000fc80003f05270 */
[----:B------:R-:W-:Y:S02]  /*2240*/  SEL R2, RZ, 0x1, P0 ;  /* 0x00000001ff027807 */ /* 0x000fe40000000000 */
[----:B------:R-:W-:Y:S02]  /*2250*/  SEL R14, R14, RZ, P0 ;  /* 0x000000ff0e0e7207 */ /* 0x000fe40000000000 */
[----:B------:R-:W-:Y:S01]  /*2260*/  LOP3.LUT R13, R13, R2, RZ, 0x3c, !PT ;  /* 0x000000020d0d7212 */ /* 0x000fe200078e3cff */
[----:B------:R-:W-:Y:S06]  /*2270*/  @P2 BRA `(.L_x_35) ;  /* 0xfffffff000982947 */ /* 0x000fec000383ffff */
[----:B------:R-:W-:Y:S01]  /*2280*/  UIADD3 UR4, UPT, UPT, UR4, 0x20, URZ ;  /* 0x0000002004047890 */ /* 0x000fe2000fffe0ff */
[----:B------:R-:W-:-:S03]  /*2290*/  SHF.L.U32 R3, R15, 0x1f, RZ ;  /* 0x0000001f0f037819 */ /* 0x000fc600000006ff */
[----:B------:R-:W-:-:S09]  /*22a0*/  ULEA UR5, UR6, UR4, 0x3 ;  /* 0x0000000406057291 */ /* 0x000fd2000f8e18ff */
[----:B------:R-:W1:Y:S02]  /*22b0*/  SYNCS.PHASECHK.TRANS64.TRYWAIT P0, [UR5], R3 ;  /* 0x00000003ff0075a7 */ /* 0x000e640008001105 */
[----:B-1----:R-:W-:Y:S05]  /*22c0*/  @!P0 BRA `(.L_x_36) ;  /* 0x0000004400a08947 */ /* 0x002fea0003800000 */
.L_x_100:
[----:B------:R-:W-:-:S04]  /*22d0*/  UIADD3 UR6, UPT, UPT, UR6, 0x1, URZ ;  /* 0x0000000106067890 */ /* 0x000fc8000fffe0ff */
[----:B------:R-:W-:-:S04]  /*22e0*/  UISETP.NE.AND UP0, UPT, UR6, 0x4, UPT ;  /* 0x000000040600788c */ /* 0x000fc8000bf05270 */
[----:B------:R-:W-:Y:S02]  /*22f0*/  USEL UR7, URZ, 0x1, UP0 ;  /* 0x00000001ff077887 */ /* 0x000fe40008000000 */
[----:B------:R-:W-:-:S04]  /*2300*/  USEL UR6, UR6, URZ, UP0 ;  /* 0x000000ff06067287 */ /* 0x000fc80008000000 */
[----:B------:R-:W-:Y:S01]  /*2310*/  ULEA UR5, UR6, UR4, 0x3 ;  /* 0x0000000406057291 */ /* 0x000fe2000f8e18ff */
[----:B------:R-:W-:-:S04]  /*2320*/  LOP3.LUT R2, R15, UR7, RZ, 0x3c, !PT ;  /* 0x000000070f027c12 */ /* 0x000fc8000f8e3cff */
[----:B-1----:R-:W-:-:S04]  /*2330*/  SHF.L.U32 R3, R2, 0x1f, RZ ;  /* 0x0000001f02037819 */ /* 0x002fc800000006ff */
[----:B------:R-:W1:Y:S02]  /*2340*/  SYNCS.PHASECHK.TRANS64.TRYWAIT P0, [UR5], R3 ;  /* 0x00000003ff0075a7 */ /* 0x000e640008001105 */
[----:B-1----:R-:W-:Y:S05]  /*2350*/  @!P0 BRA `(.L_x_37) ;  /* 0x0000004400948947 */ /* 0x002fea0003800000 */
.L_x_102:
        /* <DEDUP_REMOVED lines=9> */
.L_x_104:
[----:B------:R-:W-:-:S04]  /*23f0*/  UIADD3 UR6, UPT, UPT, UR6, 0x1, URZ ;  /* 0x0000000106067890 */ /* 0x000fc8000fffe0ff */
[----:B------:R-:W-:-:S04]  /*2400*/  UISETP.NE.AND UP0, UPT, UR6, 0x4, UPT ;  /* 0x000000040600788c */ /* 0x000fc8000bf05270 */
[----:B------:R-:W-:Y:S02]  /*2410*/  USEL UR5, URZ, 0x1, UP0 ;  /* 0x00000001ff057887 */ /* 0x000fe40008000000 */
[----:B------:R-:W-:-:S04]  /*2420*/  USEL UR6, UR6, URZ, UP0 ;  /* 0x000000ff06067287 */ /* 0x000fc80008000000 */
[----:B------:R-:W-:Y:S01]  /*2430*/  ULEA UR6, UR6, UR4, 0x3 ;  /* 0x0000000406067291 */ /* 0x000fe2000f8e18ff */
[----:B-1----:R-:W-:-:S04]  /*2440*/  LOP3.LUT R3, R2, UR5, RZ, 0x3c, !PT ;  /* 0x0000000502037c12 */ /* 0x002fc8000f8e3cff */
[----:B------:R-:W-:Y:S01]  /*2450*/  SHF.L.U32 R3, R3, 0x1f, RZ ;  /* 0x0000001f03037819 */ /* 0x000fe200000006ff */
[----:B----4-:R-:W-:-:S07]  /*2460*/  IMAD.U32 R0, RZ, RZ, UR6 ;  /* 0x00000006ff007e24 */ /* 0x010fce000f8e00ff */
.L_x_39:
[----:B-1----:R1:W2:Y:S02]  /*2470*/  SYNCS.PHASECHK.TRANS64.TRYWAIT P0, [R0+URZ], R3 ;  /* 0x00000003000075a7 */ /* 0x0022a400080011ff */
[----:B--2---:R-:W-:Y:S05]  /*2480*/  @!P0 NANOSLEEP.SYNCS 0x989680 ;  /* 0x009896800000895d */ /* 0x004fea0003900000 */
[----:B------:R-:W2:Y:S02]  /*2490*/  @!P0 SYNCS.PHASECHK.TRANS64 P0, [R0+URZ], R3 ;  /* 0x00000003000085a7 */ /* 0x000ea400080010ff */
[----:B--2---:R-:W-:Y:S05]  /*24a0*/  @P0 EXIT ;  /* 0x000000000000094d */ /* 0x004fea0003800000 */
[----:B------:R-:W-:Y:S05]  /*24b0*/  BRA `(.L_x_39) ;  /* 0xfffffffc00ec7947 */ /* 0x000fea000383ffff */
.L_x_17:
[----:B------:R-:W-:-:S04]  /*24c0*/  UISETP.NE.AND UP1, UPT, UR37, URZ, UPT ;  /* 0x000000ff2500728c */ /* 0x000fc8000bf25270 */
[----:B------:R-:W-:-:S09]  /*24d0*/  UISETP.NE.OR UP1, UPT, UR8, 0x1, UP1 ;  /* 0x000000010800788c */ /* 0x000fd20008f25670 */
[----:B------:R-:W-:Y:S05]  /*24e0*/  BRA.U UP1, `(.L_x_40) ;  /* 0x0000000501487547 */ /* 0x000fea000b800000 */
[----:B------:R-:W-:Y:S01]  /*24f0*/  ISETP.NE.AND P2, PT, R2, RZ, PT ;  /* 0x000000ff0200720c */ /* 0x000fe20003f45270 */
[----:B------:R-:W-:Y:S01]  /*2500*/  IMAD.MOV.U32 R12, RZ, RZ, 0x1 ;  /* 0x00000001ff0c7424 */ /* 0x000fe200078e00ff */
[----:B------:R-:W-:Y:S02]  /*2510*/  CS2R R10, SRZ ;  /* 0x00000000000a7805 */ /* 0x000fe4000001ff00 */
[----:B------:R-:W-:Y:S01]  /*2520*/  CS2R R8, SRZ ;  /* 0x0000000000087805 */ /* 0x000fe2000001ff00 */
[----:B------:R-:W-:Y:S01]  /*2530*/  UMOV UR4, 0x400 ;  /* 0x0000040000047882 */ /* 0x000fe20000000000 */
[----:B------:R-:W-:Y:S01]  /*2540*/  UMOV UR6, URZ ;  /* 0x000000ff00067c82 */ /* 0x000fe20008000000 */
[----:B------:R-:W-:-:S12]  /*2550*/  ULEA UR37, UR37, UR4, 0x18 ;  /* 0x0000000425257291 */ /* 0x000fd8000f8ec0ff */
.L_x_44:
[----:B------:R-:W-:Y:S02]  /*2560*/  LEA R0, R8, UR37, 0x3 ;  /* 0x0000002508007c11 */ /* 0x000fe4000f8e18ff */
[----:B------:R-:W-:-:S03]  /*2570*/  SHF.L.U32 R5, R9, 0x1f, RZ ;  /* 0x0000001f09057819 */ /* 0x000fc600000006ff */
[----:B------:R-:W-:Y:S01]  /*2580*/  VIADD R4, R0, 0xd0 ;  /* 0x000000d000047836 */ /* 0x000fe20000000000 */
[----:B------:R-:W1:Y:S02]  /*2590*/  SYNCS.PHASECHK.TRANS64.TRYWAIT P0, [R0+URZ+0xc0], R5 ;  /* 0x0000c005000075a7 */ /* 0x000e6400080011ff */
[----:B-1----:R-:W-:Y:S05]  /*25a0*/  @!P0 BRA `(.L_x_41) ;  /* 0x0000004400308947 */ /* 0x002fea0003800000 */
.L_x_105:
[----:B------:R-:W-:Y:S01]  /*25b0*/  ULEA UR5, UR6, UR37, 0x3 ;  /* 0x0000002506057291 */ /* 0x000fe2000f8e18ff */
[----:B------:R-:W-:Y:S02]  /*25c0*/  PRMT R4, RZ, 0x654, R4 ;  /* 0x00000654ff047816 */ /* 0x000fe40000000004 */
[----:B-1----:R-:W-:Y:S01]  /*25d0*/  SHF.L.U32 R5, R12, 0x1f, RZ ;  /* 0x0000001f0c057819 */ /* 0x002fe200000006ff */
[----:B------:R-:W-:Y:S01]  /*25e0*/  UIADD3 UR4, UPT, UPT, UR5, 0x60, URZ ;  /* 0x0000006005047890 */ /* 0x000fe2000fffe0ff */
[----:B------:R1:W-:Y:S05]  /*25f0*/  SYNCS.ARRIVE.TRANS64.RED.A1T0 RZ, [R4+URZ], RZ ;  /* 0x000000ff04ff79a7 */ /* 0x0003ea00081004ff */
[----:B------:R-:W-:Y:S01]  /*2600*/  IMAD.U32 R7, RZ, RZ, UR4 ;  /* 0x00000004ff077e24 */ /* 0x000fe2000f8e00ff */
[----:B------:R-:W2:Y:S04]  /*2610*/  SYNCS.PHASECHK.TRANS64.TRYWAIT P0, [UR5+0x70], R5 ;  /* 0x00007005ff0075a7 */ /* 0x000ea80008001105 */
[----:B------:R-:W-:Y:S01]  /*2620*/  PRMT R6, R2, 0x654, R7 ;  /* 0x0000065402067816 */ /* 0x000fe20000000007 */
[----:B-1----:R-:W-:Y:S01]  /*2630*/  @!P2 IMAD.MOV.U32 R4, RZ, RZ, 0x10 ;  /* 0x00000010ff04a424 */ /* 0x002fe200078e00ff */
[----:B--2---:R-:W-:Y:S06]  /*2640*/  @!P0 BRA `(.L_x_42) ;  /* 0x00000044001c8947 */ /* 0x004fec0003800000 */
.L_x_107:
[----:B------:R-:W-:Y:S01]  /*2650*/  ULEA UR4, UR6, UR37, 0x4 ;  /* 0x0000002506047291 */ /* 0x000fe2000f8e20ff */
[----:B------:R-:W-:Y:S01]  /*2660*/  SEL R3, R6, R3, !P2 ;  /* 0x0000000306037207 */ /* 0x000fe20005000000 */
[----:B------:R-:W-:Y:S01]  /*2670*/  UIADD3 UR5, UPT, UPT, UR5, 0x60, URZ ;  /* 0x0000006005057890 */ /* 0x000fe2000fffe0ff */
[----:B-1----:R-:W-:Y:S01]  /*2680*/  LEA R0, R11, UR37, 0x3 ;  /* 0x000000250b007c11 */ /* 0x002fe2000f8e18ff */
[----:B------:R-:W-:Y:S01]  /*2690*/  UIADD3 UR4, UPT, UPT, UR4, 0xf0, URZ ;  /* 0x000000f004047890 */ /* 0x000fe2000fffe0ff */
[----:B------:R-:W-:Y:S01]  /*26a0*/  SHF.L.U32 R5, R10, 0x1f, RZ ;  /* 0x0000001f0a057819 */ /* 0x000fe200000006ff */
[----:B------:R1:W-:Y:S01]  /*26b0*/  @!P2 SYNCS.ARRIVE.TRANS64.RED RZ, [R3+URZ], R4 ;  /* 0x0000000403ffa9a7 */ /* 0x0003e200080004ff */
[----:B------:R-:W-:Y:S01]  /*26c0*/  UIADD3 UR6, UPT, UPT, UR6, 0x1, URZ ;  /* 0x0000000106067890 */ /* 0x000fe2000fffe0ff */
[----:B------:R-:W-:-:S03]  /*26d0*/  VIADD R8, R8, 0x1 ;  /* 0x0000000108087836 */ /* 0x000fc60000000000 */
[----:B------:R-:W-:Y:S02]  /*26e0*/  UISETP.NE.AND UP0, UPT, UR6, 0x2, UPT ;  /* 0x000000020600788c */ /* 0x000fe4000bf05270 */
[----:B------:R-:W-:Y:S06]  /*26f0*/  UGETNEXTWORKID.BROADCAST [UR4], [UR5] ;  /* 0x00000000040073ca */ /* 0x000fec0008000100 */
[----:B------:R-:W-:Y:S01]  /*2700*/  USEL UR4, URZ, 0x1, UP0 ;  /* 0x00000001ff047887 */ /* 0x000fe20008000000 */
[----:B------:R-:W-:Y:S01]  /*2710*/  ISETP.NE.AND P0, PT, R8, 0x2, PT ;  /* 0x000000020800780c */ /* 0x000fe20003f05270 */
[----:B------:R-:W-:Y:S01]  /*2720*/  USEL UR6, UR6, URZ, UP0 ;  /* 0x000000ff06067287 */ /* 0x000fe20008000000 */
[----:B------:R-:W2:Y:S03]  /*2730*/  SYNCS.PHASECHK.TRANS64.TRYWAIT P1, [R0+URZ+0x60], R5 ;  /* 0x00006005000075a7 */ /* 0x000ea600080211ff */
[----:B------:R-:W-:Y:S01]  /*2740*/  LOP3.LUT R12, R12, UR4, RZ, 0x3c, !PT ;  /* 0x000000040c0c7c12 */ /* 0x000fe2000f8e3cff */
[----:B-12---:R-:W-:Y:S07]  /*2750*/  @!P1 BRA `(.L_x_43) ;  /* 0x0000004000f09947 */ /* 0x006fee0003800000 */
.L_x_108:
[C---:B------:R-:W-:Y:S01]  /*2760*/  LEA R4, R11.reuse, UR37, 0x4 ;  /* 0x000000250b047c11 */ /* 0x040fe2000f8e20ff */
[----:B-1----:R-:W-:Y:S01]  /*2770*/  VIADD R0, R0, 0x70 ;  /* 0x0000007000007836 */ /* 0x002fe20000000000 */
[----:B------:R-:W-:Y:S01]  /*2780*/  SEL R8, R8, RZ, P0 ;  /* 0x000000ff08087207 */ /* 0x000fe20000000000 */
[----:B------:R-:W-:-:S03]  /*2790*/  VIADD R11, R11, 0x1 ;  /* 0x000000010b0b7836 */ /* 0x000fc60000000000 */
[----:B------:R-:W1:Y:S01]  /*27a0*/  LDS.128 R4, [R4+0xf0] ;  /* 0x0000f00004047984 */ /* 0x000e620000000c00 */
[----:B------:R-:W-:Y:S02]  /*27b0*/  PRMT R0, RZ, 0x654, R0 ;  /* 0x00000654ff007816 */ /* 0x000fe40000000000 */
[C---:B------:R-:W-:Y:S01]  /*27c0*/  ISETP.NE.AND P1, PT, R11.reuse, 0x2, PT ;  /* 0x000000020b00780c */ /* 0x040fe20003f25270 */
[----:B------:R-:W-:Y:S01]  /*27d0*/  @!PT LDS RZ, [RZ] ;  /* 0x00000000fffff984 */ /* 0x000fe20000000800 */
[----:B------:R-:W-:Y:S01]  /*27e0*/  @!PT LDS RZ, [RZ] ;  /* 0x00000000fffff984 */ /* 0x000fe20000000800 */
[----:B------:R-:W-:Y:S01]  /*27f0*/  @!PT LDS RZ, [RZ] ;  /* 0x00000000fffff984 */ /* 0x000fe20000000800 */
[----:B------:R-:W-:Y:S01]  /*2800*/  @!PT LDS RZ, [RZ] ;  /* 0x00000000fffff984 */ /* 0x000fe20000000800 */
[----:B------:R2:W-:Y:S06]  /*2810*/  MEMBAR.ALL.CTA ;  /* 0x0000000000007992 */ /* 0x0005ec0000008000 */
[----:B--2---:R-:W2:Y:S01]  /*2820*/  FENCE.VIEW.ASYNC.S ;  /* 0x00000000000073c6 */ /* 0x004ea20000000000 */
[----:B------:R-:W-:Y:S01]  /*2830*/  SEL R11, R11, RZ, P1 ;  /* 0x000000ff0b0b7207 */ /* 0x000fe20000800000 */
[----:B--2---:R2:W-:Y:S01]  /*2840*/  SYNCS.ARRIVE.TRANS64.RED.A1T0 RZ, [R0+URZ], RZ ;  /* 0x000000ff00ff79a7 */ /* 0x0045e200081004ff */
[----:B-1----:R-:W-:-:S02]  /*2850*/  LOP3.LUT P3, RZ, R6, 0x1, RZ, 0xc0, !PT ;  /* 0x0000000106ff7812 */ /* 0x002fc4000786c0ff */
[----:B------:R-:W-:-:S04]  /*2860*/  SEL R5, RZ, 0x1, P1 ;  /* 0x00000001ff057807 */ /* 0x000fc80000800000 */
[----:B------:R-:W-:Y:S02]  /*2870*/  LOP3.LUT R10, R10, R5, RZ, 0x3c, !PT ;  /* 0x000000050a0a7212 */ /* 0x000fe400078e3cff */
[----:B--2---:R-:W-:-:S04]  /*2880*/  SEL R0, RZ, 0x1, P0 ;  /* 0x00000001ff007807 */ /* 0x004fc80000000000 */
[----:B------:R-:W-:Y:S01]  /*2890*/  LOP3.LUT R9, R9, R0, RZ, 0x3c, !PT ;  /* 0x0000000009097212 */ /* 0x000fe200078e3cff */
[----:B------:R-:W-:Y:S06]  /*28a0*/  @P3 BRA `(.L_x_44) ;  /* 0xfffffffc002c3947 */ /* 0x000fec000383ffff */
[----:B------:R-:W-:Y:S01]  /*28b0*/  ULEA UR5, UR6, UR37, 0x3 ;  /* 0x0000002506057291 */ /* 0x000fe2000f8e18ff */
[----:B------:R-:W-:-:S08]  /*28c0*/  SHF.L.U32 R3, R12, 0x1f, RZ ;  /* 0x0000001f0c037819 */ /* 0x000fd000000006ff */
[----:B------:R-:W1:Y:S02]  /*28d0*/  SYNCS.PHASECHK.TRANS64 P0, [UR5+0x70], R3 ;  /* 0x00007003ff0075a7 */ /* 0x000e640008001005 */
[----:B-1----:R-:W-:Y:S05]  /*28e0*/  @P0 BRA `(.L_x_45) ;  /* 0x0000000000080947 */ /* 0x002fea0003800000 */
[----:B------:R-:W1:Y:S02]  /*28f0*/  SYNCS.PHASECHK.TRANS64.TRYWAIT P0, [UR5+0x70], R3 ;  /* 0x00007003ff0075a7 */ /* 0x000e640008001105 */
[----:B-1----:R-:W-:Y:S05]  /*2900*/  @!P0 BRA `(.L_x_46) ;  /* 0x0000004000988947 */ /* 0x002fea0003800000 */
.L_x_45:
[----:B------:R-:W-:-:S04]  /*2910*/  UIADD3 UR4, UPT, UPT, UR6, 0x1, URZ ;  /* 0x0000000106047890 */ /* 0x000fc8000fffe0ff */
[----:B------:R-:W-:-:S04]  /*2920*/  UISETP.NE.AND UP0, UPT, UR4, 0x2, UPT ;  /* 0x000000020400788c */ /* 0x000fc8000bf05270 */
[----:B------:R-:W-:Y:S02]  /*2930*/  USEL UR7, URZ, 0x1, UP0 ;  /* 0x00000001ff077887 */ /* 0x000fe40008000000 */
[----:B------:R-:W-:-:S04]  /*2940*/  USEL UR4, UR4, URZ, UP0 ;  /* 0x000000ff04047287 */ /* 0x000fc80008000000 */
[----:B------:R-:W-:Y:S01]  /*2950*/  ULEA UR4, UR4, UR37, 0x3 ;  /* 0x0000002504047291 */ /* 0x000fe2000f8e18ff */
[----:B-1----:R-:W-:-:S04]  /*2960*/  LOP3.LUT R3, R12, UR7, RZ, 0x3c, !PT ;  /* 0x000000070c037c12 */ /* 0x002fc8000f8e3cff */
[----:B------:R-:W-:-:S04]  /*2970*/  SHF.L.U32 R0, R3, 0x1f, RZ ;  /* 0x0000001f03007819 */ /* 0x000fc800000006ff */
[----:B------:R-:W1:Y:S02]  /*2980*/  SYNCS.PHASECHK.TRANS64 P0, [UR4+0x70], R0 ;  /* 0x00007000ff0075a7 */ /* 0x000e640008001004 */
[----:B-1----:R-:W-:Y:S05]  /*2990*/  @P0 EXIT ;  /* 0x000000000000094d */ /* 0x002fea0003800000 */
[----:B------:R-:W-:Y:S02]  /*29a0*/  SHF.L.U32 R3, R3, 0x1f, RZ ;  /* 0x0000001f03037819 */ /* 0x000fe400000006ff */
[----:B------:R-:W-:-:S07]  /*29b0*/  MOV R0, UR4 ;  /* 0x0000000400007c02 */ /* 0x000fce0008000f00 */
.L_x_47:
[----:B-1----:R1:W2:Y:S02]  /*29c0*/  SYNCS.PHASECHK.TRANS64.TRYWAIT P0, [R0+URZ+0x70], R3 ;  /* 0x00007003000075a7 */ /* 0x0022a400080011ff */
[----:B--2---:R-:W-:Y:S05]  /*29d0*/  @!P0 NANOSLEEP.SYNCS 0x989680 ;  /* 0x009896800000895d */ /* 0x004fea0003900000 */
[----:B------:R-:W2:Y:S02]  /*29e0*/  @!P0 SYNCS.PHASECHK.TRANS64 P0, [R0+URZ+0x70], R3 ;  /* 0x00007003000085a7 */ /* 0x000ea400080010ff */
[----:B--2---:R-:W-:Y:S05]  /*29f0*/  @P0 EXIT ;  /* 0x000000000000094d */ /* 0x004fea0003800000 */
[----:B------:R-:W-:Y:S05]  /*2a00*/  BRA `(.L_x_47) ;  /* 0xfffffffc00ec7947 */ /* 0x000fea000383ffff */
.L_x_40:
[----:B------:R-:W-:-:S09]  /*2a10*/  UISETP.NE.AND UP1, UPT, UR8, URZ, UPT ;  /* 0x000000ff0800728c */ /* 0x000fd2000bf25270 */
[----:B------:R-:W-:Y:S05]  /*2a20*/  BRA.U UP1, `(.L_x_48) ;  /* 0x0000000d01607547 */ /* 0x000fea000b800000 */
[----:B------:R-:W-:Y:S01]  /*2a30*/  UMOV UR4, 0x40 ;  /* 0x0000004000047882 */ /* 0x000fe20000000000 */
[----:B------:R-:W-:Y:S01]  /*2a40*/  NOP ;  /* 0x0000000000007918 */ /* 0x000fe20000000000 */
[----:B------:R-:W-:Y:S01]  /*2a50*/  ULEA UR4, UR37, UR4, 0x18 ;  /* 0x0000000425047291 */ /* 0x000fe2000f8ec0ff */
[----:B------:R-:W-:Y:S02]  /*2a60*/  UMOV UR5, 0x400 ;  /* 0x0000040000057882 */ /* 0x000fe40000000000 */
[----:B------:R-:W-:-:S06]  /*2a70*/  ULEA UR37, UR37, UR5, 0x18 ;  /* 0x0000000525257291 */ /* 0x000fcc000f8ec0ff */
[----:B------:R-:W1:Y:S02]  /*2a80*/  LDS.U8 R0, [UR4+0x1c] ;  /* 0x00001c04ff007984 */ /* 0x000e640008000000 */
[----:B-1----:R-:W-:-:S13]  /*2a90*/  ISETP.NE.AND P0, PT, R0, RZ, PT ;  /* 0x000000ff0000720c */ /* 0x002fda0003f05270 */
[----:B------:R-:W-:Y:S05]  /*2aa0*/  @P0 BRA `(.L_x_49) ;  /* 0x0000000000580947 */ /* 0x000fea0003800000 */
[----:B------:R-:W-:-:S13]  /*2ab0*/  ELECT P0, URZ, PT ;  /* 0x0000000000ff782f */ /* 0x000fda0003800000 */
[----:B------:R-:W-:Y:S05]  /*2ac0*/  @!P0 BRA `(.L_x_50) ;  /* 0x0000000000608947 */ /* 0x000fea0003800000 */
[----:B------:R-:W-:Y:S01]  /*2ad0*/  UMOV UR5, 0x10 ;  /* 0x0000001000057882 */ /* 0x000fe20000000000 */
[----:B------:R-:W-:Y:S01]  /*2ae0*/  HFMA2 R0, -RZ, RZ, 0, 5.9604644775390625e-08 ;  /* 0x00000001ff007431 */ /* 0x000fe200000001ff */
[----:B------:R-:W-:-:S03]  /*2af0*/  MOV R2, 0xffff ;  /* 0x0000ffff00027802 */ /* 0x000fc60000000f00 */
[----:B------:R-:W-:Y:S04]  /*2b00*/  DEPBAR.LE SB1, 0x36 ;  /* 0x00009d800000791a */ /* 0x000fe80000000000 */
[----:B------:R-:W1:Y:S02]  /*2b10*/  UTCATOMSWS.FIND_AND_SET.ALIGN UP0, UR5, UR5 ;  /* 0x00000005000575e3 */ /* 0x000e640008000800 */
[----:B-1----:R-:W-:Y:S01]  /*2b20*/  MOV R3, UR5 ;  /* 0x0000000500037c02 */ /* 0x002fe20008000f00 */
[----:B------:R-:W-:Y:S06]  /*2b30*/  BRA.U UP0, `(.L_x_51) ;  /* 0x0000000100187547 */ /* 0x000fec000b800000 */
.L_x_52:
[----:B------:R-:W-:Y:S05]  /*2b40*/  NANOSLEEP 0x64 ;  /* 0x000000640000795d */ /* 0x000fea0003800000 */
[----:B------:R-:W-:-:S05]  /*2b50*/  UMOV UR5, 0x10 ;  /* 0x0000001000057882 */ /* 0x000fca0000000000 */
[----:B------:R-:W-:Y:S04]  /*2b60*/  DEPBAR.LE SB1, 0x36 ;  /* 0x00009d800000791a */ /* 0x000fe80000000000 */
[----:B------:R-:W1:Y:S02]  /*2b70*/  UTCATOMSWS.FIND_AND_SET.ALIGN UP0, UR5, UR5 ;  /* 0x00000005000575e3 */ /* 0x000e640008000800 */
[----:B-1----:R-:W-:Y:S01]  /*2b80*/  MOV R3, UR5 ;  /* 0x0000000500037c02 */ /* 0x002fe20008000f00 */
[----:B------:R-:W-:Y:S05]  /*2b90*/  BRA.U !UP0, `(.L_x_52) ;  /* 0xfffffffd08e87547 */ /* 0x000fea000b83ffff */
.L_x_51:
[-C--:B------:R-:W-:Y:S02]  /*2ba0*/  SHF.L.U32 R2, R2, R3.reuse, RZ ;  /* 0x0000000302027219 */ /* 0x080fe400000006ff */
[----:B------:R-:W-:Y:S01]  /*2bb0*/  SHF.L.U32 R0, R0, R3, RZ ;  /* 0x0000000300007219 */ /* 0x000fe200000006ff */
[----:B------:R-:W-:Y:S02]  /*2bc0*/  IMAD.SHL.U32 R3, R3, 0x20, RZ ;  /* 0x0000002003037824 */ /* 0x000fe400078e00ff */
[----:B------:R1:W-:Y:S04]  /*2bd0*/  ATOMS.OR RZ, [UR4+0x14], R2 ;  /* 0x00001402ffff798c */ /* 0x0003e8000b000004 */
[----:B------:R1:W-:Y:S04]  /*2be0*/  ATOMS.OR RZ, [UR4+0x18], R0 ;  /* 0x00001800ffff798c */ /* 0x0003e8000b000004 */
[----:B------:R1:W-:Y:S01]  /*2bf0*/  STS [UR37+0x110], R3 ;  /* 0x00011003ff007988 */ /* 0x0003e20008000825 */
[----:B------:R-:W-:Y:S05]  /*2c00*/  BRA `(.L_x_50) ;  /* 0x0000000000107947 */ /* 0x000fea0003800000 */
.L_x_49:
[----:B------:R-:W-:Y:S02]  /*2c10*/  MOV R0, 0xffffffff ;  /* 0xffffffff00007802 */ /* 0x000fe40000000f00 */
[----:B------:R-:W-:-:S03]  /*2c20*/  MOV R2, 0x2c50 ;  /* 0x00002c5000027802 */ /* 0x000fc60000000f00 */
[----:B------:R1:W-:Y:S04]  /*2c30*/  STS [UR37+0x110], R0 ;  /* 0x00011000ff007988 */ /* 0x0003e80008000825 */
[----:B-1-3-5:R-:W-:Y:S05]  /*2c40*/  CALL.REL.NOINC `($__internal_1_$__cuda_sm10x_tcgen05_guardrail_trap_phase_invalid_during_alloc) ;  /* 0x0000004400147944 */ /* 0x02afea0003c00000 */
.L_x_50:
[----:B------:R-:W-:Y:S05]  /*2c50*/  WARPSYNC.ALL ;  /* 0x0000000000007948 */ /* 0x000fea0003800000 */
[----:B------:R-:W2:Y:S01]  /*2c60*/  S2UR UR6, SR_CgaCtaId ;  /* 0x00000000000679c3 */ /* 0x000ea20000008800 */
[----:B------:R-:W-:Y:S01]  /*2c70*/  UMOV UR4, 0x400 ;  /* 0x0000040000047882 */ /* 0x000fe20000000000 */
[----:B------:R-:W-:-:S06]  /*2c80*/  NOP ;  /* 0x0000000000007918 */ /* 0x000fcc0000000000 */
[----:B------:R-:W-:Y:S06]  /*2c90*/  BAR.ARV 0x6, 0xa0 ;  /* 0x0182800000007b1d */ /* 0x000fec0000002000 */
[----:B------:R-:W4:Y:S01]  /*2ca0*/  LDCU UR7, c[0x0][0x38c] ;  /* 0x00007180ff0777ac */ /* 0x000f220008000800 */
[----:B------:R-:W-:Y:S01]  /*2cb0*/  IMAD.MOV.U32 R11, RZ, RZ, 0x1 ;  /* 0x00000001ff0b7424 */ /* 0x000fe200078e00ff */
[----:B------:R-:W-:Y:S01]  /*2cc0*/  CS2R R8, SRZ ;  /* 0x0000000000087805 */ /* 0x000fe2000001ff00 */
[----:B------:R-:W-:Y:S01]  /*2cd0*/  IMAD.MOV.U32 R10, RZ, RZ, RZ ;  /* 0x000000ffff0a7224 */ /* 0x000fe200078e00ff */
[----:B------:R-:W-:Y:S01]  /*2ce0*/  UMOV UR18, URZ ;  /* 0x000000ff00127c82 */ /* 0x000fe20008000000 */
[----:B------:R-:W-:Y:S01]  /*2cf0*/  UMOV UR17, URZ ;  /* 0x000000ff00117c82 */ /* 0x000fe20008000000 */
[----:B------:R-:W-:Y:S01]  /*2d00*/  UMOV UR20, 0x0 ;  /* 0x0000000000147882 */ /* 0x000fe20000000000 */
[----:B------:R-:W-:Y:S01]  /*2d10*/  UMOV UR21, 0x8100490 ;  /* 0x0810049000157882 */ /* 0x000fe20000000000 */
[----:B--2---:R-:W-:Y:S01]  /*2d20*/  ULEA UR6, UR6, UR4, 0x18 ;  /* 0x0000000406067291 */ /* 0x004fe2000f8ec0ff */
[----:B------:R-:W2:Y:S03]  /*2d30*/  LDCU UR4, c[0x0][0x38c] ;  /* 0x00007180ff0477ac */ /* 0x000ea60008000800 */
[----:B------:R-:W-:-:S02]  /*2d40*/  UIADD3 UR11, UPT, UPT, UR6, 0x4400, URZ ;  /* 0x00004400060b7890 */ /* 0x000fc4000fffe0ff */
[----:B----4-:R-:W-:-:S03]  /*2d50*/  UIADD3 UR7, UPT, UPT, UR7, 0x1f, URZ ;  /* 0x0000001f07077890 */ /* 0x010fc6000fffe0ff */
[----:B-1----:R-:W1:Y:S01]  /*2d60*/  LDS R0, [UR6+0x110] ;  /* 0x00011006ff007984 */ /* 0x002e620008000800 */
[----:B------:R-:W-:Y:S02]  /*2d70*/  UIADD3 UR12, UPT, UPT, UR6, 0x8400, URZ ;  /* 0x00008400060c7890 */ /* 0x000fe4000fffe0ff */
[----:B------:R-:W-:Y:S02]  /*2d80*/  USHF.R.S32.HI UR5, URZ, 0x1f, UR7 ;  /* 0x0000001fff057899 */ /* 0x000fe40008011407 */
[----:B------:R-:W-:Y:S02]  /*2d90*/  USHF.R.U32.HI UR11, URZ, 0x4, UR11 ;  /* 0x00000004ff0b7899 */ /* 0x000fe4000801160b */
[----:B------:R-:W-:Y:S02]  /*2da0*/  ULEA.HI UR5, UR5, UR7, URZ, 0x5 ;  /* 0x0000000705057291 */ /* 0x000fe4000f8f28ff */
[----:B------:R-:W-:Y:S02]  /*2db0*/  USHF.R.U32.HI UR12, URZ, 0x4, UR12 ;  /* 0x00000004ff0c7899 */ /* 0x000fe4000801160c */
[----:B------:R-:W-:-:S02]  /*2dc0*/  USHF.R.S32.HI UR5, URZ, 0x5, UR5 ;  /* 0x00000005ff057899 */ /* 0x000fc40008011405 */
[----:B------:R-:W-:Y:S02]  /*2dd0*/  ULOP3.LUT UR11, UR11, 0x3fff, URZ, 0xc0, !UPT ;  /* 0x00003fff0b0b7892 */ /* 0x000fe4000f8ec0ff */
[----:B------:R-:W-:Y:S02]  /*2de0*/  UISETP.LT.AND UP0, UPT, UR5, 0x1, UPT ;  /* 0x000000010500788c */ /* 0x000fe4000bf01270 */
[----:B------:R-:W-:Y:S02]  /*2df0*/  ULOP3.LUT UR12, UR12, 0x3fff, URZ, 0xc0, !UPT ;  /* 0x00003fff0c0c7892 */ /* 0x000fe4000f8ec0ff */
[----:B------:R-:W-:Y:S02]  /*2e00*/  USEL UR10, UR5, 0x1, !UP0 ;  /* 0x00000001050a7887 */ /* 0x000fe4000c000000 */
[----:B------:R-:W-:Y:S02]  /*2e10*/  ULOP3.LUT UR11, UR11, 0x10000, URZ, 0xfc, !UPT ;  /* 0x000100000b0b7892 */ /* 0x000fe4000f8efcff */
[----:B------:R-:W-:-:S02]  /*2e20*/  ULOP3.LUT UR12, UR12, 0x10000, URZ, 0xfc, !UPT ;  /* 0x000100000c0c7892 */ /* 0x000fc4000f8efcff */
[----:B------:R-:W-:Y:S02]  /*2e30*/  UIADD3 UR10, UPT, UPT, -UR10, URZ, URZ ;  /* 0x000000ff0a0a7290 */ /* 0x000fe4000fffe1ff */
[----:B--2---:R-:W-:Y:S01]  /*2e40*/  UISETP.GE.AND UP3, UPT, UR4, 0x1, UPT ;  /* 0x000000010400788c */ /* 0x004fe2000bf66270 */
[----:B-1----:R-:W-:-:S15]  /*2e50*/  R2UR UR19, R0 ;  /* 0x00000000001372ca */ /* 0x002fde00000e0000 */
.L_x_59:
[----:B------:R-:W-:Y:S02]  /*2e60*/  LEA R0, R10, UR6, 0x3 ;  /* 0x000000060a007c11 */ /* 0x000fe4000f8e18ff */
[----:B------:R-:W-:Y:S02]  /*2e70*/  SHF.L.U32 R5, R9, 0x1f, RZ ;  /* 0x0000001f09057819 */ /* 0x000fe400000006ff */
[----:B------:R-:W-:Y:S01]  /*2e80*/  PLOP3.LUT P0, PT, PT, PT, UP3, 0x80, 0x8 ;  /* 0x000000000008781c */ /* 0x000fe20003f0f038 */
[----:B------:R-:W-:Y:S01]  /*2e90*/  VIADD R3, R0, 0x70 ;  /* 0x0000007000037836 */ /* 0x000fe20000000000 */
[----:B-1----:R-:W1:Y:S02]  /*2ea0*/  SYNCS.PHASECHK.TRANS64.TRYWAIT P1, [R0+URZ+0x60], R5 ;  /* 0x00006005000075a7 */ /* 0x002e6400080211ff */
[----:B-1--4-:R-:W-:Y:S09]  /*2eb0*/  @!P1 BRA `(.L_x_53) ;  /* 0x0000003c00449947 */ /* 0x012ff20003800000 */
.L_x_110:
[----:B------:R-:W-:Y:S01]  /*2ec0*/  LEA R4, R10, UR6, 0x4 ;  /* 0x000000060a047c11 */ /* 0x000fe2000f8e20ff */
[----:B------:R-:W-:Y:S01]  /*2ed0*/  @UP3 ULEA UR4, UR17, UR6, 0x3 ;  /* 0x0000000611043291 */ /* 0x000fe2000f8e18ff */
[----:B------:R-:W-:Y:S01]  /*2ee0*/  PLOP3.LUT P2, PT, PT, PT, PT, 0x80, 0x8 ;  /* 0x000000000008781c */ /* 0x000fe20003f4f070 */
[----:B------:R-:W-:Y:S01]  /*2ef0*/  ULEA UR9, UR18, UR6, 0x3 ;  /* 0x0000000612097291 */ /* 0x000fe2000f8e18ff */
[----:B------:R-:W-:Y:S02]  /*2f00*/  PRMT R3, RZ, 0x654, R3 ;  /* 0x00000654ff037816 */ /* 0x000fe40000000003 */
[----:B-1----:R-:W1:Y:S01]  /*2f10*/  LDS.128 R4, [R4+0xf0] ;  /* 0x0000f00004047984 */ /* 0x002e620000000c00 */
[----:B------:R-:W-:Y:S02]  /*2f20*/  @P0 SHF.L.U32 R2, R8, 0x1f, RZ ;  /* 0x0000001f08020819 */ /* 0x000fe400000006ff */
[----:B------:R-:W-:Y:S01]  /*2f30*/  SHF.L.U32 R0, R11, 0x1f, RZ ;  /* 0x0000001f0b007819 */ /* 0x000fe200000006ff */
[----:B------:R-:W-:Y:S01]  /*2f40*/  @!PT LDS RZ, [RZ] ;  /* 0x00000000fffff984 */ /* 0x000fe20000000800 */
[----:B------:R-:W-:Y:S01]  /*2f50*/  @!PT LDS RZ, [RZ] ;  /* 0x00000000fffff984 */ /* 0x000fe20000000800 */
[----:B------:R-:W-:Y:S01]  /*2f60*/  @!PT LDS RZ, [RZ] ;  /* 0x00000000fffff984 */ /* 0x000fe20000000800 */
[----:B------:R-:W-:Y:S01]  /*2f70*/  @!PT LDS RZ, [RZ] ;  /* 0x00000000fffff984 */ /* 0x000fe20000000800 */
[----:B------:R2:W-:Y:S06]  /*2f80*/  MEMBAR.ALL.CTA ;  /* 0x0000000000007992 */ /* 0x0005ec0000008000 */
[----:B--2---:R-:W2:Y:S02]  /*2f90*/  FENCE.VIEW.ASYNC.S ;  /* 0x00000000000073c6 */ /* 0x004ea40000000000 */
[----:B--2---:R2:W-:Y:S01]  /*2fa0*/  SYNCS.ARRIVE.TRANS64.RED.A1T0 RZ, [R3+URZ], RZ ;  /* 0x000000ff03ff79a7 */ /* 0x0045e200081004ff */
[----:B------:R2:W4:Y:S01]  /*2fb0*/  @P0 SYNCS.PHASECHK.TRANS64.TRYWAIT P2, [UR4], R2 ;  /* 0x00000002ff0005a7 */ /* 0x0005220008041104 */
[----:B-1----:R-:W-:Y:S01]  /*2fc0*/  LOP3.LUT P1, RZ, R6, 0x1, RZ, 0xc0, !PT ;  /* 0x0000000106ff7812 */ /* 0x002fe2000782c0ff */
[----:B------:R-:W1:Y:S02]  /*2fd0*/  SYNCS.PHASECHK.TRANS64.TRYWAIT P0, [UR9+0xa0], R0 ;  /* 0x0000a000ff0075a7 */ /* 0x000e640008001109 */
[----:B-12-4-:R-:W-:Y:S10]  /*2fe0*/  @!P0 BRA `(.L_x_54) ;  /* 0x0000003c000c8947 */ /* 0x016ff40003800000 */
.L_x_112:
[----:B------:R-:W-:Y:S01]  /*2ff0*/  IADD3 R10, PT, PT, R10, 0x1, RZ ;  /* 0x000000010a0a7810 */ /* 0x000fe20007ffe0ff */
[----:B------:R-:W-:Y:S06]  /*3000*/  BRA.U !UP3, `(.L_x_55) ;  /* 0x000000010b887547 */ /* 0x000fec000b800000 */
[----:B------:R-:W-:Y:S02]  /*3010*/  ULEA UR8, UR18, UR19, 0x6 ;  /* 0x0000001312087291 */ /* 0x000fe4000f8e30ff */
[----:B------:R-:W-:Y:S01]  /*3020*/  UPLOP3.LUT UP4, UPT, UPT, UPT, UPT, 0x40, 0x4 ;  /* 0x000000000004789c */ /* 0x000fe20003f8e870 */
[----:B------:R-:W-:Y:S01]  /*3030*/  UMOV UR16, UR10 ;  /* 0x0000000a00107c82 */ /* 0x000fe20008000000 */
[----:B------:R-:W-:Y:S01]  /*3040*/  UMOV UR15, UR5 ;  /* 0x00000005000f7c82 */ /* 0x000fe20008000000 */
[----:B------:R-:W-:-:S08]  /*3050*/  UMOV UR14, UR17 ;  /* 0x00000011000e7c82 */ /* 0x000fd00008000000 */
.L_x_58:
[----:B------:R-:W-:Y:S02]  /*3060*/  UIADD3 UR16, UPT, UPT, UR16, 0x1, URZ ;  /* 0x0000000110107890 */ /* 0x000fe4000fffe0ff */
[----:B--2---:R-:W-:Y:S02]  /*3070*/  ULEA UR7, UR14, UR6, 0x3 ;  /* 0x000000060e077291 */ /* 0x004fe4000f8e18ff */
[----:B------:R-:W-:Y:S01]  /*3080*/  UISETP.NE.AND UP0, UPT, UR16, URZ, UPT ;  /* 0x000000ff1000728c */ /* 0x000fe2000bf05270 */
[----:B----4-:R-:W-:Y:S10]  /*3090*/  @P2 BRA `(.L_x_56) ;  /* 0x00000000000c2947 */ /* 0x010ff40003800000 */
[----:B-1----:R-:W-:Y:S04]  /*30a0*/  SHF.L.U32 R3, R8, 0x1f, RZ ;  /* 0x0000001f08037819 */ /* 0x002fe800000006ff */
[----:B------:R-:W1:Y:S02]  /*30b0*/  SYNCS.PHASECHK.TRANS64.TRYWAIT P0, [UR7], R3 ;  /* 0x00000003ff0075a7 */ /* 0x000e640008001107 */
[----:B-1----:R-:W-:Y:S05]  /*30c0*/  @!P0 BRA `(.L_x_57) ;  /* 0x0000003800ec8947 */ /* 0x002fea0003800000 */
.L_x_56:
[----:B------:R-:W-:Y:S01]  /*30d0*/  UISETP.NE.AND UP1, UPT, UR15, 0x1, UPT ;  /* 0x000000010f00788c */ /* 0x000fe2000bf25270 */
[----:B------:R-:W-:Y:S01]  /*30e0*/  PLOP3.LUT P2, PT, PT, PT, PT, 0x80, 0x8 ;  /* 0x000000000008781c */ /* 0x000fe20003f4f070 */
[----:B------:R-:W-:Y:S02]  /*30f0*/  UIADD3 UR17, UPT, UPT, UR14, 0x1, URZ ;  /* 0x000000010e117890 */ /* 0x000fe4000fffe0ff */
[----:B------:R-:W-:Y:S02]  /*3100*/  ULEA UR22, UR14, UR12, 0x7 ;  /* 0x0000000c0e167291 */ /* 0x000fe4000f8e38ff */
[----:B------:R-:W-:Y:S01]  /*3110*/  UISETP.NE.AND UP2, UPT, UR17, 0x4, UPT ;  /* 0x000000041100788c */ /* 0x000fe2000bf45270 */
[----:B------:R-:W-:Y:S01]  /*3120*/  PLOP3.LUT P0, PT, PT, PT, UP1, 0x80, 0x8 ;  /* 0x000000000008781c */ /* 0x000fe20003f0f018 */
[----:B------:R-:W-:Y:S02]  /*3130*/  ULEA UR24, UR14, UR11, 0x8 ;  /* 0x0000000b0e187291 */ /* 0x000fe4000f8e40ff */
[----:B------:R-:W-:Y:S02]  /*3140*/  USEL UR13, URZ, 0x1, UP2 ;  /* 0x00000001ff0d7887 */ /* 0x000fe40009000000 */
[----:B------:R-:W-:Y:S02]  /*3150*/  USEL UR17, UR17, URZ, UP2 ;  /* 0x000000ff11117287 */ /* 0x000fe40009000000 */
[----:B------:R-:W-:Y:S02]  /*3160*/  UIADD3 UR7, UPT, UPT, UR7, 0x20, URZ ;  /* 0x0000002007077890 */ /* 0x000fe4000fffe0ff */
[----:B------:R-:W-:Y:S01]  /*3170*/  @UP1 ULEA UR4, UR17, UR6, 0x3 ;  /* 0x0000000611041291 */ /* 0x000fe2000f8e18ff */
[----:B------:R-:W-:Y:S01]  /*3180*/  LOP3.LUT R8, R8, UR13, RZ, 0x3c, !PT ;  /* 0x0000000d08087c12 */ /* 0x000fe2000f8e3cff */
[----:B------:R-:W-:Y:S01]  /*3190*/  UMOV UR23, 0xc0004010 ;  /* 0xc000401000177882 */ /* 0x000fe20000000000 */
[----:B------:R-:W-:Y:S01]  /*31a0*/  UMOV UR25, 0xc0004010 ;  /* 0xc000401000197882 */ /* 0x000fe20000000000 */
[----:B------:R-:W-:Y:S01]  /*31b0*/  UIADD3 UR15, UPT, UPT, UR15, -0x1, URZ ;  /* 0xffffffff0f0f7890 */ /* 0x000fe2000fffe0ff */
[----:B-1----:R-:W-:Y:S01]  /*31c0*/  @P0 SHF.L.U32 R0, R8, 0x1f, RZ ;  /* 0x0000001f08000819 */ /* 0x002fe200000006ff */
[----:B------:R-:W-:Y:S03]  /*31d0*/  UMOV UR14, UR17 ;  /* 0x00000011000e7c82 */ /* 0x000fe60008000000 */
[----:B------:R2:W4:Y:S01]  /*31e0*/  @P0 SYNCS.PHASECHK.TRANS64.TRYWAIT P2, [UR4], R0 ;  /* 0x00000000ff0005a7 */ /* 0x0005220008041104 */
[----:B------:R2:W-:Y:S01]  /*31f0*/  UTCQMMA gdesc[UR24], gdesc[UR22], tmem[UR8], tmem[UR20], idesc[UR21], UP4 ;  /* 0x00ff1416180075ea */ /* 0x0005e2000a000308 */
[----:B------:R-:W-:Y:S01]  /*3200*/  UPLOP3.LUT UP4, UPT, UPT, UPT, UPT, 0x80, 0x8 ;  /* 0x000000000008789c */ /* 0x000fe20003f8f070 */
[----:B------:R2:W-:Y:S01]  /*3210*/  UTCBAR [UR7], URZ ;  /* 0x000000ff070073e9 */ /* 0x0005e200080000ff */
[----:B------:R-:W-:Y:S09]  /*3220*/  BRA.U UP0, `(.L_x_58) ;  /* 0xfffffffd008c7547 */ /* 0x000ff2000b83ffff */
.L_x_55:
[----:B------:R-:W-:Y:S01]  /*3230*/  UIADD3 UR18, UPT, UPT, UR18, 0x1, URZ ;  /* 0x0000000112127890 */ /* 0x000fe2000fffe0ff */
[C---:B------:R-:W-:Y:S01]  /*3240*/  ISETP.NE.AND P0, PT, R10.reuse, 0x2, PT ;  /* 0x000000020a00780c */ /* 0x040fe20003f05270 */
[----:B------:R-:W-:Y:S02]  /*3250*/  UIADD3 UR9, UPT, UPT, UR9, 0x80, URZ ;  /* 0x0000008009097890 */ /* 0x000fe4000fffe0ff */
[----:B------:R-:W-:Y:S01]  /*3260*/  UISETP.NE.AND UP0, UPT, UR18, 0x4, UPT ;  /* 0x000000041200788c */ /* 0x000fe2000bf05270 */
[----:B-12---:R-:W-:Y:S02]  /*3270*/  SEL R0, RZ, 0x1, P0 ;  /* 0x00000001ff007807 */ /* 0x006fe40000000000 */
[----:B------:R-:W-:Y:S01]  /*3280*/  SEL R10, R10, RZ, P0 ;  /* 0x000000ff0a0a7207 */ /* 0x000fe20000000000 */
[----:B------:R-:W-:Y:S01]  /*3290*/  USEL UR4, URZ, 0x1, UP0 ;  /* 0x00000001ff047887 */ /* 0x000fe20008000000 */
[----:B------:R-:W-:Y:S01]  /*32a0*/  LOP3.LUT R9, R9, R0, RZ, 0x3c, !PT ;  /* 0x0000000009097212 */ /* 0x000fe200078e3cff */
[----:B------:R-:W-:Y:S01]  /*32b0*/  USEL UR18, UR18, URZ, UP0 ;  /* 0x000000ff12127287 */ /* 0x000fe20008000000 */
[----:B------:R1:W-:Y:S03]  /*32c0*/  UTCBAR [UR9], URZ ;  /* 0x000000ff090073e9 */ /* 0x0003e600080000ff */
[----:B------:R-:W-:Y:S01]  /*32d0*/  LOP3.LUT R11, R11, UR4, RZ, 0x3c, !PT ;  /* 0x000000040b0b7c12 */ /* 0x000fe2000f8e3cff */
[----:B------:R-:W-:Y:S07]  /*32e0*/  @P1 BRA `(.L_x_59) ;  /* 0xfffffff800dc1947 */ /* 0x000fee000383ffff */
[----:B------:R-:W2:Y:S01]  /*32f0*/  S2UR UR4, SR_CgaCtaId ;  /* 0x00000000000479c3 */ /* 0x000ea20000008800 */
[----:B------:R-:W-:Y:S01]  /*3300*/  ELECT P0, URZ, PT ;  /* 0x0000000000ff782f */ /* 0x000fe20003800000 */
[----:B------:R-:W-:Y:S01]  /*3310*/  IMAD.MOV.U32 R0, RZ, RZ, 0x1 ;  /* 0x00000001ff007424 */ /* 0x000fe200078e00ff */
[----:B------:R-:W-:Y:S01]  /*3320*/  UIADD3 UR6, UPT, UPT, UR6, 0xa0, URZ ;  /* 0x000000a006067890 */ /* 0x000fe2000fffe0ff */
[----:B------:R-:W-:Y:S01]  /*3330*/  SHF.L.U32 R3, R11, 0x1f, RZ ;  /* 0x0000001f0b037819 */ /* 0x000fe200000006ff */
[----:B------:R-:W-:-:S03]  /*3340*/  UMOV UR5, 0x40 ;  /* 0x0000004000057882 */ /* 0x000fc60000000000 */
[----:B------:R-:W-:Y:S01]  /*3350*/  UVIRTCOUNT.DEALLOC.SMPOOL 0x80 ;  /* 0x000000800000784c */ /* 0x000fe20000000000 */
[----:B--2---:R-:W-:Y:S02]  /*3360*/  ULEA UR4, UR4, UR5, 0x18 ;  /* 0x0000000504047291 */ /* 0x004fe4000f8ec0ff */
[----:B------:R-:W-:-:S07]  /*3370*/  ULEA UR5, UR18, UR6, 0x3 ;  /* 0x0000000612057291 */ /* 0x000fce000f8e18ff */
[----:B------:R2:W-:Y:S02]  /*3380*/  @P0 STS.U8 [UR4+0x1c], R0 ;  /* 0x00001c00ff000988 */ /* 0x0005e40008000004 */
[----:B------:R-:W3:Y:S02]  /*3390*/  SYNCS.PHASECHK.TRANS64.TRYWAIT P0, [UR5], R3 ;  /* 0x00000003ff0075a7 */ /* 0x000ee40008001105 */
[----:B--23--:R-:W-:Y:S05]  /*33a0*/  @!P0 BRA `(.L_x_60) ;  /* 0x00000038004c8947 */ /* 0x00cfea0003800000 */
.L_x_115:
[----:B------:R-:W-:-:S04]  /*33b0*/  UIADD3 UR7, UPT, UPT, UR18, 0x1, URZ ;  /* 0x0000000112077890 */ /* 0x000fc8000fffe0ff */
[----:B------:R-:W-:-:S04]  /*33c0*/  UISETP.NE.AND UP0, UPT, UR7, 0x4, UPT ;  /* 0x000000040700788c */ /* 0x000fc8000bf05270 */
[----:B------:R-:W-:Y:S02]  /*33d0*/  USEL UR8, URZ, 0x1, UP0 ;  /* 0x00000001ff087887 */ /* 0x000fe40008000000 */
[----:B------:R-:W-:-:S04]  /*33e0*/  USEL UR7, UR7, URZ, UP0 ;  /* 0x000000ff07077287 */ /* 0x000fc80008000000 */
[----:B------:R-:W-:Y:S01]  /*33f0*/  ULEA UR5, UR7, UR6, 0x3 ;  /* 0x0000000607057291 */ /* 0x000fe2000f8e18ff */
[----:B------:R-:W-:-:S04]  /*3400*/  LOP3.LUT R2, R11, UR8, RZ, 0x3c, !PT ;  /* 0x000000080b027c12 */ /* 0x000fc8000f8e3cff */
[----:B--2---:R-:W-:-:S04]  /*3410*/  SHF.L.U32 R3, R2, 0x1f, RZ ;  /* 0x0000001f02037819 */ /* 0x004fc800000006ff */
[----:B------:R-:W2:Y:S02]  /*3420*/  SYNCS.PHASECHK.TRANS64.TRYWAIT P0, [UR5], R3 ;  /* 0x00000003ff0075a7 */ /* 0x000ea40008001105 */
[----:B--2---:R-:W-:Y:S05]  /*3430*/  @!P0 BRA `(.L_x_61) ;  /* 0x0000003800408947 */ /* 0x004fea0003800000 */
.L_x_117:
        /* <DEDUP_REMOVED lines=9> */
.L_x_119:
[----:B------:R-:W-:-:S04]  /*34d0*/  UIADD3 UR7, UPT, UPT, UR7, 0x1, URZ ;  /* 0x0000000107077890 */ /* 0x000fc8000fffe0ff */
[----:B------:R-:W-:-:S04]  /*34e0*/  UISETP.NE.AND UP0, UPT, UR7, 0x4, UPT ;  /* 0x000000040700788c */ /* 0x000fc8000bf05270 */
[----:B------:R-:W-:Y:S02]  /*34f0*/  USEL UR5, URZ, 0x1, UP0 ;  /* 0x00000001ff057887 */ /* 0x000fe40008000000 */
[----:B------:R-:W-:-:S04]  /*3500*/  USEL UR7, UR7, URZ, UP0 ;  /* 0x000000ff07077287 */ /* 0x000fc80008000000 */
[----:B------:R-:W-:Y:S01]  /*3510*/  ULEA UR7, UR7, UR6, 0x3 ;  /* 0x0000000607077291 */ /* 0x000fe2000f8e18ff */
[----:B--2---:R-:W-:-:S04]  /*3520*/  LOP3.LUT R3, R2, UR5, RZ, 0x3c, !PT ;  /* 0x0000000502037c12 */ /* 0x004fc8000f8e3cff */
[----:B------:R-:W-:-:S04]  /*3530*/  SHF.L.U32 R3, R3, 0x1f, RZ ;  /* 0x0000001f03037819 */ /* 0x000fc800000006ff */
[----:B------:R-:W2:Y:S02]  /*3540*/  SYNCS.PHASECHK.TRANS64.TRYWAIT P0, [UR7], R3 ;  /* 0x00000003ff0075a7 */ /* 0x000ea40008001107 */
[----:B--2---:R-:W-:Y:S05]  /*3550*/  @!P0 BRA `(.L_x_63) ;  /* 0x0000003800288947 */ /* 0x004fea0003800000 */
.L_x_121:
[----:B------:R-:W-:Y:S01]  /*3560*/  NOP ;  /* 0x0000000000007918 */ /* 0x000fe20000000000 */
[----:B--2---:R-:W2:Y:S01]  /*3570*/  LDS R0, [UR4+0x14] ;  /* 0x00001404ff007984 */ /* 0x004ea20008000800 */
[----:B------:R-:W-:Y:S01]  /*3580*/  ULOP3.LUT UR6, UR19, 0xffff, URZ, 0xc0, !UPT ;  /* 0x0000ffff13067892 */ /* 0x000fe2000f8ec0ff */
[----:B------:R-:W-:Y:S01]  /*3590*/  UMOV UR8, 0xffff ;  /* 0x0000ffff00087882 */ /* 0x000fe20000000000 */
[----:B------:R-:W-:Y:S02]  /*35a0*/  UMOV UR5, 0x1 ;  /* 0x0000000100057882 */ /* 0x000fe40000000000 */
[----:B------:R-:W-:-:S04]  /*35b0*/  USHF.R.U32.HI UR6, URZ, 0x5, UR6 ;  /* 0x00000005ff067899 */ /* 0x000fc80008011606 */
[----:B------:R-:W-:Y:S02]  /*35c0*/  USHF.L.U32 UR8, UR8, UR6, URZ ;  /* 0x0000000608087299 */ /* 0x000fe400080006ff */
[----:B------:R-:W-:-:S04]  /*35d0*/  USHF.L.U32 UR5, UR5, UR6, URZ ;  /* 0x0000000605057299 */ /* 0x000fc800080006ff */
[----:B--2---:R-:W-:-:S04]  /*35e0*/  LOP3.LUT R0, R0, UR8, RZ, 0xc0, !PT ;  /* 0x0000000800007c12 */ /* 0x004fc8000f8ec0ff */
[----:B------:R-:W-:-:S13]  /*35f0*/  ISETP.NE.AND P0, PT, R0, UR8, PT ;  /* 0x0000000800007c0c */ /* 0x000fda000bf05270 */
[----:B------:R-:W-:Y:S05]  /*3600*/  @P0 BRA `(.L_x_64) ;  /* 0x0000000000580947 */ /* 0x000fea0003800000 */
[----:B------:R-:W2:Y:S02]  /*3610*/  LDS R0, [UR4+0x18] ;  /* 0x00001804ff007984 */ /* 0x000ea40008000800 */
[----:B--2---:R-:W-:-:S04]  /*3620*/  LOP3.LUT R0, R0, UR5, RZ, 0xc0, !PT ;  /* 0x0000000500007c12 */ /* 0x004fc8000f8ec0ff */
[----:B------:R-:W-:-:S13]  /*3630*/  ISETP.NE.AND P0, PT, R0, UR5, PT ;  /* 0x0000000500007c0c */ /* 0x000fda000bf05270 */
[----:B------:R-:W-:Y:S05]  /*3640*/  @P0 BRA `(.L_x_65) ;  /* 0x00000000003c0947 */ /* 0x000fea0003800000 */
[----:B------:R-:W2:Y:S01]  /*3650*/  S2R R2, SR_LANEID ;  /* 0x0000000000027919 */ /* 0x000ea20000000000 */
[----:B------:R-:W-:Y:S01]  /*3660*/  ULOP3.LUT UR8, URZ, UR8, URZ, 0x33, !UPT ;  /* 0x00000008ff087292 */ /* 0x000fe2000f8e33ff */
[----:B------:R-:W-:Y:S01]  /*3670*/  LOP3.LUT R4, RZ, UR5, RZ, 0x33, !PT ;  /* 0x00000005ff047c12 */ /* 0x000fe2000f8e33ff */
[----:B------:R-:W-:Y:S02]  /*3680*/  VOTEU.ANY UR7, UPT, PT ;  /* 0x0000000000077886 */ /* 0x000fe400038e0100 */
[----:B------:R-:W-:Y:S01]  /*3690*/  UFLO.U32 UR7, UR7 ;  /* 0x00000007000772bd */ /* 0x000fe200080e0000 */
[----:B------:R-:W3:Y:S01]  /*36a0*/  REDUX UR5, R4 ;  /* 0x00000000040573c4 */ /* 0x000ee20000000000 */
[----:B------:R-:W-:-:S06]  /*36b0*/  IMAD.U32 R0, RZ, RZ, UR8 ;  /* 0x00000008ff007e24 */ /* 0x000fcc000f8e00ff */
[----:B------:R1:W-:Y:S01]  /*36c0*/  UTCATOMSWS.AND URZ, UR8 ;  /* 0x0000000800ff79e3 */ /* 0x0003e20008000000 */
[----:B------:R-:W4:Y:S01]  /*36d0*/  REDUX UR6, R0 ;  /* 0x00000000000673c4 */ /* 0x000f220000000000 */
[----:B--2---:R-:W-:Y:S01]  /*36e0*/  ISETP.EQ.U32.AND P0, PT, R2, UR7, PT ;  /* 0x0000000702007c0c */ /* 0x004fe2000bf02070 */
[----:B---3--:R-:W-:Y:S01]  /*36f0*/  IMAD.U32 R2, RZ, RZ, UR5 ;  /* 0x00000005ff027e24 */ /* 0x008fe2000f8e00ff */
[----:B----4-:R-:W-:-:S11]  /*3700*/  MOV R3, UR6 ;  /* 0x0000000600037c02 */ /* 0x010fd60008000f00 */
[----:B------:R1:W-:Y:S04]  /*3710*/  @P0 ATOMS.AND RZ, [UR4+0x14], R3 ;  /* 0x00001403ffff098c */ /* 0x0003e8000a800004 */
[----:B------:R1:W-:Y:S01]  /*3720*/  @P0 ATOMS.AND RZ, [UR4+0x18], R2 ;  /* 0x00001802ffff098c */ /* 0x0003e2000a800004 */
[----:B------:R-:W-:Y:S05]  /*3730*/  BRA `(.L_x_66) ;  /* 0x0000000000147947 */ /* 0x000fea0003800000 */
.L_x_65:
[----:B------:R-:W-:Y:S02]  /*3740*/  MOV R2, 0x3760 ;  /* 0x0000376000027802 */ /* 0x000fe40000000f00 */
[----:B-1--45:R-:W-:Y:S05]  /*3750*/  CALL.REL.NOINC `($__internal_0_$__cuda_sm10x_tcgen05_guardrail_trap_col_being_dealloced_not_returned_by_alloc) ;  /* 0x0000003800447944 */ /* 0x032fea0003c00000 */
[----:B------:R-:W-:Y:S05]  /*3760*/  BRA `(.L_x_66) ;  /* 0x0000000000087947 */ /* 0x000fea0003800000 */
.L_x_64:
[----:B------:R-:W-:Y:S02]  /*3770*/  MOV R2, 0x3790 ;  /* 0x0000379000027802 */ /* 0x000fe40000000f00 */
[----:B-1--45:R-:W-:Y:S05]  /*3780*/  CALL.REL.NOINC `($__internal_2_$__cuda_sm10x_tcgen05_guardrail_trap_unallocated_columns_being_dealloced) ;  /* 0x0000003800507944 */ /* 0x032fea0003c00000 */
.L_x_66:
[----:B------:R-:W-:Y:S01]  /*3790*/  NOP ;  /* 0x0000000000007918 */ /* 0x000fe20000000000 */
[----:B-1----:R-:W-:Y:S05]  /*37a0*/  EXIT ;  /* 0x000000000000794d */ /* 0x002fea0003800000 */
.L_x_48:
[----:B------:R-:W-:-:S09]  /*37b0*/  UISETP.NE.OR UP2, UPT, UR8, 0x3, !UP2 ;  /* 0x000000030800788c */ /* 0x000fd2000d745670 */
[----:B------:R-:W-:Y:S05]  /*37c0*/  BRA.U UP2, `(.L_x_67) ;  /* 0x0000000902c87547 */ /* 0x000fea000b800000 */
[----:B------:R-:W1:Y:S01]  /*37d0*/  LDCU.64 UR6, c[0x0][0x888] ;  /* 0x00011100ff0677ac */ /* 0x000e620008000a00 */
[----:B------:R-:W2:Y:S01]  /*37e0*/  LDC R0, c[0x0][0xb30] ;  /* 0x0002cc00ff007b82 */ /* 0x000ea20000000800 */
[----:B------:R-:W-:Y:S01]  /*37f0*/  IMAD.MOV.U32 R30, RZ, RZ, 0x1 ;  /* 0x00000001ff1e7424 */ /* 0x000fe200078e00ff */
[----:B------:R-:W-:Y:S01]  /*3800*/  CS2R R28, SRZ ;  /* 0x00000000001c7805 */ /* 0x000fe2000001ff00 */
[----:B------:R-:W4:Y:S01]  /*3810*/  LDCU.64 UR4, c[0x0][0x890] ;  /* 0x00011200ff0477ac */ /* 0x000f220008000a00 */
[----:B------:R-:W-:Y:S01]  /*3820*/  IMAD.MOV.U32 R25, RZ, RZ, 0x2000 ;  /* 0x00002000ff197424 */ /* 0x000fe200078e00ff */
[----:B------:R-:W-:-:S03]  /*3830*/  UMOV UR8, 0x400 ;  /* 0x0000040000087882 */ /* 0x000fc60000000000 */
[----:B------:R-:W3:Y:S01]  /*3840*/  LDC R19, c[0x0][0x370] ;  /* 0x0000dc00ff137b82 */ /* 0x000ee20000000800 */
[----:B------:R-:W-:-:S07]  /*3850*/  UPLOP3.LUT UP1, UPT, UPT, UPT, UPT, 0x40, 0x4 ;  /* 0x000000000004789c */ /* 0x000fce0003f2e870 */
[----:B------:R-:W3:Y:S01]  /*3860*/  LDC R2, c[0x0][0xb0c] ;  /* 0x0002c300ff027b82 */ /* 0x000ee20000000800 */
[----:B-1----:R-:W-:Y:S02]  /*3870*/  UISETP.NE.U32.AND UP2, UPT, UR6, URZ, UPT ;  /* 0x000000ff0600728c */ /* 0x002fe4000bf45070 */
[----:B------:R-:W-:Y:S02]  /*3880*/  ULEA UR6, UR37, UR8, 0x18 ;  /* 0x0000000825067291 */ /* 0x000fe4000f8ec0ff */
[----:B------:R-:W-:Y:S02]  /*3890*/  UISETP.NE.AND.EX UP2, UPT, UR7, URZ, UPT, UP2 ;  /* 0x000000ff0700728c */ /* 0x000fe4000bf45320 */
[----:B------:R-:W-:Y:S01]  /*38a0*/  UIADD3 UR7, UPT, UPT, UR6, 0x40, URZ ;  /* 0x0000004006077890 */ /* 0x000fe2000fffe0ff */
[----:B------:R-:W1:Y:S01]  /*38b0*/  LDC R18, c[0x0][0xb20] ;  /* 0x0002c800ff127b82 */ /* 0x000e620000000800 */
[----:B----4-:R-:W-:Y:S01]  /*38c0*/  UISETP.NE.U32.AND UP3, UPT, UR4, URZ, UPT ;  /* 0x000000ff0400728c */ /* 0x010fe2000bf65070 */
[----:B--2---:R-:W-:Y:S01]  /*38d0*/  ISETP.NE.AND P1, PT, R0, 0x1, PT ;  /* 0x000000010000780c */ /* 0x004fe20003f25270 */
[----:B------:R-:W-:-:S02]  /*38e0*/  UPRMT UR37, UR37, 0x654, UR7 ;  /* 0x0000065425257896 */ /* 0x000fc40008000007 */
[----:B------:R-:W-:-:S03]  /*38f0*/  UISETP.NE.AND.EX UP3, UPT, UR5, URZ, UPT, UP3 ;  /* 0x000000ff0500728c */ /* 0x000fc6000bf65330 */
[----:B------:R-:W2:Y:S08]  /*3900*/  LDC.64 R32, c[0x0][0x348] ;  /* 0x0000d200ff207b82 */ /* 0x000eb00000000a00 */
[----:B------:R-:W4:Y:S08]  /*3910*/  LDC.64 R16, c[0x0][0xb10] ;  /* 0x0002c400ff107b82 */ /* 0x000f300000000a00 */
[----:B------:R-:W1:Y:S08]  /*3920*/  LDC.64 R6, c[0x0][0xb18] ;  /* 0x0002c600ff067b82 */ /* 0x000e700000000a00 */
[----:B------:R-:W1:Y:S08]  /*3930*/  LDC.64 R4, c[0x0][0xb28] ;  /* 0x0002ca00ff047b82 */ /* 0x000e700000000a00 */
[----:B---3--:R-:W1:Y:S02]  /*3940*/  LDC R24, c[0x0][0x374] ;  /* 0x0000dd00ff187b82 */ /* 0x008e640000000800 */
.L_x_75:
[C---:B------:R-:W-:Y:S02]  /*3950*/  LEA R0, R29.reuse, UR6, 0x3 ;  /* 0x000000061d007c11 */ /* 0x040fe4000f8e18ff */
[----:B------:R-:W-:Y:S02]  /*3960*/  SHF.L.U32 R3, R28, 0x1f, RZ ;  /* 0x0000001f1c037819 */ /* 0x000fe400000006ff */
[----:B------:R-:W-:Y:S02]  /*3970*/  LEA R20, R29, UR6, 0x4 ;  /* 0x000000061d147c11 */ /* 0x000fe4000f8e20ff */
[----:B---3--:R-:W3:Y:S02]  /*3980*/  SYNCS.PHASECHK.TRANS64.TRYWAIT P0, [R0+URZ+0x60], R3 ;  /* 0x00006003000075a7 */ /* 0x008ee400080011ff */
[----:B---3--:R-:W-:Y:S05]  /*3990*/  @!P0 BRA `(.L_x_68) ;  /* 0x0000003400308947 */ /* 0x008fea0003800000 */
.L_x_122:
[----:B------:R-:W-:Y:S01]  /*39a0*/  ISETP.GE.AND P0, PT, R72, 0x1, PT ;  /* 0x000000014800780c */ /* 0x000fe20003f06270 */
[----:B------:R-:W1:Y:S01]  /*39b0*/  LDS.128 R20, [R20+0xf0] ;  /* 0x0000f00014147984 */ /* 0x000e620000000c00 */
[----:B------:R-:W-:Y:S01]  /*39c0*/  ISETP.NE.U32.AND P4, PT, RZ, UR4, PT ;  /* 0x00000004ff007c0c */ /* 0x000fe2000bf85070 */
[----:B---3--:R-:W-:Y:S01]  /*39d0*/  VIADD R0, R0, 0x70 ;  /* 0x0000007000007836 */ /* 0x008fe20000000000 */
[----:B------:R-:W-:Y:S02]  /*39e0*/  SHF.L.U32 R26, R30, 0x1f, RZ ;  /* 0x0000001f1e1a7819 */ /* 0x000fe400000006ff */
[----:B------:R-:W-:Y:S02]  /*39f0*/  ISETP.NE.AND.EX P4, PT, RZ, UR5, PT, P4 ;  /* 0x00000005ff007c0c */ /* 0x000fe4000bf85340 */
[----:B------:R-:W-:Y:S01]  /*3a00*/  PRMT R0, RZ, 0x654, R0 ;  /* 0x00000654ff007816 */ /* 0x000fe20000000000 */
[----:B------:R-:W-:Y:S01]  /*3a10*/  @!PT LDS RZ, [RZ] ;  /* 0x00000000fffff984 */ /* 0x000fe20000000800 */
[----:B------:R-:W-:Y:S01]  /*3a20*/  @!PT LDS RZ, [RZ] ;  /* 0x00000000fffff984 */ /* 0x000fe20000000800 */
[----:B------:R-:W-:Y:S01]  /*3a30*/  @!PT LDS RZ, [RZ] ;  /* 0x00000000fffff984 */ /* 0x000fe20000000800 */
[----:B------:R-:W-:Y:S01]  /*3a40*/  @!PT LDS RZ, [RZ] ;  /* 0x00000000fffff984 */ /* 0x000fe20000000800 */
[----:B------:R3:W-:Y:S06]  /*3a50*/  MEMBAR.ALL.CTA ;  /* 0x0000000000007992 */ /* 0x0007ec0000008000 */
[----:B---3--:R-:W3:Y:S02]  /*3a60*/  FENCE.VIEW.ASYNC.S ;  /* 0x00000000000073c6 */ /* 0x008ee40000000000 */
[----:B---3--:R3:W-:Y:S01]  /*3a70*/  SYNCS.ARRIVE.TRANS64.RED.A1T0 RZ, [R0+URZ], RZ ;  /* 0x000000ff00ff79a7 */ /* 0x0087e200081004ff */
[----:B-1----:R-:W-:Y:S11]  /*3a80*/  LOP3.LUT P3, RZ, R22, 0x1, RZ, 0xc0, !PT ;  /* 0x0000000116ff7812 */ /* 0x002ff6000786c0ff */
[----:B------:R-:W-:Y:S02]  /*3a90*/  @!UPT UIADD3 URZ, UPT, UPT, URZ, URZ, URZ ;  /* 0x000000fffffff290 */ /* 0x000fe4000fffe0ff */
[----:B------:R-:W-:Y:S02]  /*3aa0*/  @P3 MOV R13, R20 ;  /* 0x00000014000d3202 */ /* 0x000fe40000000f00 */
[----:B------:R-:W-:Y:S01]  /*3ab0*/  @P3 LOP3.LUT R8, R21, 0xffff, RZ, 0xc0, !PT ;  /* 0x0000ffff15083812 */ /* 0x000fe200078ec0ff */
[----:B---3--:R-:W-:Y:S06]  /*3ac0*/  @!P0 BRA `(.L_x_69) ;  /* 0x0000000000a48947 */ /* 0x008fec0003800000 */
[----:B------:R-:W-:Y:S01]  /*3ad0*/  IMAD.HI.U32 R31, R24, R7, RZ ;  /* 0x00000007181f7227 */ /* 0x000fe200078e00ff */
[----:B------:R-:W-:Y:S02]  /*3ae0*/  ISETP.NE.AND P0, PT, R6, 0x1, PT ;  /* 0x000000010600780c */ /* 0x000fe40003f05270 */
[----:B------:R-:W-:Y:S01]  /*3af0*/  ISETP.NE.AND P2, PT, R72, 0x1, PT ;  /* 0x000000014800780c */ /* 0x000fe20003f45270 */
[----:B----4-:R-:W-:Y:S01]  /*3b00*/  IMAD.HI.U32 R34, R19, R16, RZ ;  /* 0x0000001013227227 */ /* 0x010fe200078e00ff */
[----:B------:R-:W-:Y:S02]  /*3b10*/  SHF.R.U32.HI R31, RZ, R18, R31 ;  /* 0x00000012ff1f7219 */ /* 0x000fe4000001161f */
[----:B------:R-:W-:Y:S01]  /*3b20*/  ISETP.NE.AND P5, PT, R2, 0x1, PT ;  /* 0x000000010200780c */ /* 0x000fe20003fa5270 */
[----:B------:R-:W-:Y:S01]  /*3b30*/  IMAD.HI.U32 R36, R13, R16, RZ ;  /* 0x000000100d247227 */ /* 0x000fe200078e00ff */
[----:B------:R-:W-:Y:S02]  /*3b40*/  SHF.R.U32.HI R34, RZ, R17, R34 ;  /* 0x00000011ff227219 */ /* 0x000fe40000011622 */
[----:B------:R-:W-:Y:S01]  /*3b50*/  SEL R3, R24, R31, !P0 ;  /* 0x0000001f18037207 */ /* 0x000fe20004000000 */
[C---:B------:R-:W-:Y:S01]  /*3b60*/  IMAD.HI.U32 R31, R8.reuse, R7, RZ ;  /* 0x00000007081f7227 */ /* 0x040fe200078e00ff */
[----:B------:R-:W-:Y:S02]  /*3b70*/  SEL R11, R19, R34, !P5 ;  /* 0x00000022130b7207 */ /* 0x000fe40006800000 */
[----:B------:R-:W-:Y:S01]  /*3b80*/  SHF.R.U32.HI R36, RZ, R17, R36 ;  /* 0x00000011ff247219 */ /* 0x000fe20000011624 */
[----:B------:R-:W-:Y:S01]  /*3b90*/  IMAD.HI.U32 R38, R3, R4, RZ ;  /* 0x0000000403267227 */ /* 0x000fe200078e00ff */
[----:B------:R-:W-:Y:S03]  /*3ba0*/  SHF.R.U32.HI R31, RZ, R18, R31 ;  /* 0x00000012ff1f7219 */ /* 0x000fe6000001161f */
[----:B------:R-:W-:Y:S01]  /*3bb0*/  IMAD.HI.U32 R34, R11, R4, RZ ;  /* 0x000000040b227227 */ /* 0x000fe200078e00ff */
[----:B------:R-:W-:Y:S02]  /*3bc0*/  @P2 SHF.R.U32.HI R3, RZ, R5, R38 ;  /* 0x00000005ff032219 */ /* 0x000fe40000011626 */
[----:B------:R-:W-:Y:S02]  /*3bd0*/  SEL R9, R8, R31, !P0 ;  /* 0x0000001f08097207 */ /* 0x000fe40004000000 */
[----:B------:R-:W-:Y:S01]  /*3be0*/  @P2 SHF.R.U32.HI R11, RZ, R5, R34 ;  /* 0x00000005ff0b2219 */ /* 0x000fe20000011622 */
[C---:B------:R-:W-:Y:S01]  /*3bf0*/  IMAD R10, R72.reuse, R3, RZ ;  /* 0x00000003480a7224 */ /* 0x040fe200078e02ff */
[----:B------:R-:W-:Y:S01]  /*3c00*/  SEL R3, R13, R36, !P5 ;  /* 0x000000240d037207 */ /* 0x000fe20006800000 */
[C---:B------:R-:W-:Y:S03]  /*3c10*/  IMAD.HI.U32 R14, R9.reuse, R4, RZ ;  /* 0x00000004090e7227 */ /* 0x040fe600078e00ff */
[----:B------:R-:W-:Y:S01]  /*3c20*/  ISETP.GE.AND P0, PT, R9, R10, PT ;  /* 0x0000000a0900720c */ /* 0x000fe20003f06270 */
[C---:B------:R-:W-:Y:S01]  /*3c30*/  IMAD R12, R72.reuse, R11, RZ ;  /* 0x0000000b480c7224 */ /* 0x040fe200078e02ff */
[-C--:B------:R-:W-:Y:S04]  /*3c40*/  SHF.R.U32.HI R14, RZ, R5.reuse, R14 ;  /* 0x00000005ff0e7219 */ /* 0x080fe8000001160e */
[----:B------:R-:W-:Y:S02]  /*3c50*/  ISETP.GE.OR P0, PT, R3, R12, P0 ;  /* 0x0000000c0300720c */ /* 0x000fe40000706670 */
[----:B------:R-:W-:Y:S05]  /*3c60*/  SEL R15, R9, R14, !P2 ;  /* 0x0000000e090f7207 */ /* 0x000fea0005000000 */
[----:B------:R-:W-:Y:S04]  /*3c70*/  IMAD.MOV R14, RZ, RZ, -R15 ;  /* 0x000000ffff0e7224 */ /* 0x000fe800078e0a0f */
[----:B------:R-:W-:Y:S02]  /*3c80*/  IMAD R14, R72, R14, R9 ;  /* 0x0000000e480e7224 */ /* 0x000fe400078e0209 */
[C---:B------:R-:W-:Y:S05]  /*3c90*/  @!P0 IMAD.HI.U32 R10, R3.reuse, R4, RZ ;  /* 0x00000004030a8227 */ /* 0x040fea00078e00ff */
[----:B------:R-:W-:Y:S04]  /*3ca0*/  @!P0 SHF.R.U32.HI R10, RZ, R5, R10 ;  /* 0x00000005ff0a8219 */ /* 0x000fe8000001160a */
[----:B------:R-:W-:Y:S01]  /*3cb0*/  @!P0 SEL R0, R3, R10, !P2 ;  /* 0x0000000a03008207 */ /* 0x000fe20005000000 */
[----:B------:R-:W-:Y:S03]  /*3cc0*/  IMAD.MOV R10, RZ, RZ, -R3 ;  /* 0x000000ffff0a7224 */ /* 0x000fe600078e0a03 */
[----:B------:R-:W-:Y:S01]  /*3cd0*/  @!P0 IADD3 R15, PT, PT, R15, -R0, RZ ;  /* 0x800000000f0f8210 */ /* 0x000fe20007ffe0ff */
[----:B------:R-:W-:Y:S01]  /*3ce0*/  @!P0 IMAD R0, R11, R14, R0 ;  /* 0x0000000e0b008224 */ /* 0x000fe200078e0200 */
[----:B------:R-:W-:Y:S01]  /*3cf0*/  IADD3 R11, PT, PT, -R9, RZ, RZ ;  /* 0x000000ff090b7210 */ /* 0x000fe20007ffe1ff */
[----:B------:R-:W-:Y:S02]  /*3d00*/  IMAD R13, R2, R10, R13 ;  /* 0x0000000a020d7224 */ /* 0x000fe400078e020d */
[----:B------:R-:W-:Y:S02]  /*3d10*/  @!P0 IMAD R9, R15, R72, R3 ;  /* 0x000000480f098224 */ /* 0x000fe400078e0203 */
[----:B------:R-:W-:Y:S02]  /*3d20*/  @!P0 IMAD.MOV.U32 R3, RZ, RZ, R0 ;  /* 0x000000ffff038224 */ /* 0x000fe400078e0000 */
[----:B------:R-:W-:Y:S02]  /*3d30*/  IMAD R8, R6, R11, R8 ;  /* 0x0000000b06087224 */ /* 0x000fe400078e0208 */
[----:B------:R-:W-:Y:S02]  /*3d40*/  IMAD R13, R3, R2, R13 ;  /* 0x00000002030d7224 */ /* 0x000fe400078e020d */
[----:B------:R-:W-:Y:S02]  /*3d50*/  IMAD R8, R9, R6, R8 ;  /* 0x0000000609087224 */ /* 0x000fe400078e0208 */
.L_x_69:
[----:B------:R-:W-:Y:S05]  /*3d60*/  BRA.U UP1, `(.L_x_70) ;  /* 0x0000000101107547 */ /* 0x000fea000b800000 */
[----:B------:R-:W-:Y:S04]  /*3d70*/  MOV R0, UR13 ;  /* 0x0000000d00007c02 */ /* 0x000fe80008000f00 */
[----:B------:R-:W-:Y:S04]  /*3d80*/  SHF.L.U32 R3, R0, 0x1f, RZ ;  /* 0x0000001f00037819 */ /* 0x000fe800000006ff */
[----:B------:R-:W1:Y:S02]  /*3d90*/  SYNCS.PHASECHK.TRANS64.TRYWAIT P0, [UR6+0x58], R3 ;  /* 0x00005803ff0075a7 */ /* 0x000e640008001106 */
[----:B-1----:R-:W-:Y:S05]  /*3da0*/  @!P0 BRA `(.L_x_71) ;  /* 0x0000003000408947 */ /* 0x002fea0003800000 */
.L_x_70:
[----:B------:R-:W-:Y:S05]  /*3db0*/  BRA.U !UP3, `(.L_x_72) ;  /* 0x000000010b347547 */ /* 0x000fea000b800000 */
[----:B------:R-:W-:Y:S01]  /*3dc0*/  UPLOP3.LUT UP0, UPT, UPT, UPT, UP2, 0x80, 0x8 ;  /* 0x000000000008789c */ /* 0x000fe20003f0f020 */
[----:B-1----:R-:W-:Y:S02]  /*3dd0*/  HFMA2 R0, -RZ, RZ, 0, 5.9604644775390625e-08 ;  /* 0x00000001ff007431 */ /* 0x002fe400000001ff */
[----:B------:R-:W-:Y:S03]  /*3de0*/  IMAD.MOV.U32 R164, RZ, RZ, 0x1 ;  /* 0x00000001ffa47424 */ /* 0x000fe600078e00ff */
[----:B------:R-:W-:Y:S05]  /*3df0*/  PLOP3.LUT P0, PT, PT, PT, UP0, 0x80, 0x8 ;  /* 0x000000000008781c */ /* 0x000fea0003f0f008 */
[----:B------:R-:W1:Y:S01]  /*3e00*/  @UP0 LDCU.64 UR8, c[0x0][0x888] ;  /* 0x00011100ff0807ac */ /* 0x000e620008000a00 */
[----:B------:R-:W-:Y:S07]  /*3e10*/  @UP0 UIMAD UR7, UR36, UR4, URZ ;  /* 0x00000004240702a4 */ /* 0x000fee000f8e02ff */
[----:B------:R-:W-:Y:S01]  /*3e20*/  @!P0 PRMT R164, R0, 0x7610, R164 ;  /* 0x0000761000a48816 */ /* 0x000fe200000000a4 */
[----:B-1----:R-:W-:Y:S03]  /*3e30*/  @UP0 UIMAD.WIDE UR8, UR7, 0x4, UR8 ;  /* 0x00000004070808a5 */ /* 0x002fe6000f8e0208 */
[----:B------:R-:W1:Y:S03]  /*3e40*/  @!UP0 LDCU UR7, c[0x0][0x880] ;  /* 0x00011000ff0787ac */ /* 0x000e660008000800 */
[----:B------:R-:W-:Y:S01]  /*3e50*/  IMAD.U32 R10, RZ, RZ, UR8 ;  /* 0x00000008ff0a7e24 */ /* 0x000fe2000f8e00ff */
[----:B------:R-:W-:Y:S05]  /*3e60*/  MOV R11, UR9 ;  /* 0x00000009000b7c02 */ /* 0x000fea0008000f00 */
[----:B-----5:R3:W5:Y:S02]  /*3e70*/  @P0 LDG.E R81, desc[UR40][R10.64] ;  /* 0x000000280a510981 */ /* 0x020764000c1e1900 */
[----:B-1-3--:R-:W-:Y:S07]  /*3e80*/  @!P0 IMAD.U32 R81, RZ, RZ, UR7 ;  /* 0x00000007ff518e24 */ /* 0x00afee000f8e00ff */
.L_x_72:
[----:B-----5:R-:W-:Y:S01]  /*3e90*/  @!P4 FSETP.EQ.AND P5, PT, R81, RZ, PT ;  /* 0x000000ff5100c20b */ /* 0x020fe20003fa2000 */
[----:B------:R-:W-:Y:S01]  /*3ea0*/  @!UPT UIADD3 URZ, UPT, UPT, URZ, URZ, URZ ;  /* 0x000000fffffff290 */ /* 0x000fe2000fffe0ff */
[----:B------:R-:W-:Y:S11]  /*3eb0*/  @!P4 BRA `(.L_x_73) ;  /* 0x000000000014c947 */ /* 0x000ff60003800000 */
[----:B------:R-:W-:Y:S02]  /*3ec0*/  LOP3.LUT P0, RZ, R164, 0xff, RZ, 0xc0, !PT ;  /* 0x000000ffa4ff7812 */ /* 0x000fe4000780c0ff */
[----:B------:R-:W-:Y:S04]  /*3ed0*/  PLOP3.LUT P5, PT, PT, PT, UP0, 0x80, 0x8 ;  /* 0x000000000008781c */ /* 0x000fe80003faf008 */
[----:B------:R-:W-:Y:S07]  /*3ee0*/  PLOP3.LUT P5, PT, P5, PT, PT, 0x8, 0x80 ;  /* 0x000000000080781c */ /* 0x000fee0002fae170 */
[----:B------:R-:W-:Y:S11]  /*3ef0*/  @P0 FSETP.EQ.AND P5, PT, R81, RZ, PT ;  /* 0x000000ff5100020b */ /* 0x000ff60003fa2000 */
[----:B------:R-:W-:Y:S02]  /*3f00*/  @!UPT UIADD3 URZ, UPT, UPT, URZ, URZ, URZ ;  /* 0x000000fffffff290 */ /* 0x000fe4000fffe0ff */
.L_x_73:
[----:B------:R-:W3:Y:S01]  /*3f10*/  SYNCS.PHASECHK.TRANS64.TRYWAIT P4, [UR6+0x48], R26 ;  /* 0x0000481aff0075a7 */ /* 0x000ee20008081106 */
[----:B------:R-:W-:Y:S01]  /*3f20*/  @P3 SHF.R.U32.HI R27, RZ, 0x10, R21 ;  /* 0x00000010ff1b3819 */ /* 0x000fe20000011615 */
[----:B------:R-:W-:Y:S01]  /*3f30*/  VIADD R29, R29, 0x1 ;  /* 0x000000011d1d7836 */ /* 0x000fe20000000000 */
[----:B------:R-:W5:Y:S08]  /*3f40*/  LDC.64 R14, c[0x0][0xb10] ;  /* 0x0002c400ff0e7b82 */ /* 0x000f700000000a00 */
[----:B------:R-:W2:Y:S08]  /*3f50*/  LDC.64 R10, c[0x0][0xb18] ;  /* 0x0002c600ff0a7b82 */ /* 0x000eb00000000a00 */
[----:B-1----:R-:W1:Y:S08]  /*3f60*/  @!P1 LDC R0, c[0x0][0xb20] ;  /* 0x0002c800ff009b82 */ /* 0x002e700000000800 */
[----:B------:R-:W4:Y:S01]  /*3f70*/  @!P1 LDC R3, c[0x0][0xb0c] ;  /* 0x0002c300ff039b82 */ /* 0x000f220000000800 */
[----:B-----5:R-:W-:Y:S05]  /*3f80*/  @!P1 IMAD.HI.U32 R14, R13, R14, RZ ;  /* 0x0000000e0d0e9227 */ /* 0x020fea00078e00ff */
[----:B------:R-:W-:Y:S01]  /*3f90*/  @!P1 SHF.R.U32.HI R14, RZ, R15, R14 ;  /* 0x0000000fff0e9219 */ /* 0x000fe2000001160e */
[----:B--2---:R-:W-:Y:S01]  /*3fa0*/  @!P1 IMAD.HI.U32 R11, R8, R11, RZ ;  /* 0x0000000b080b9227 */ /* 0x004fe200078e00ff */
[----:B------:R-:W-:Y:S04]  /*3fb0*/  @!P1 ISETP.NE.AND P0, PT, R10, 0x1, PT ;  /* 0x000000010a00980c */ /* 0x000fe80003f05270 */
[----:B-1----:R-:W-:Y:S02]  /*3fc0*/  @!P1 SHF.R.U32.HI R9, RZ, R0, R11 ;  /* 0x00000000ff099219 */ /* 0x002fe4000001160b */
[----:B----4-:R-:W-:Y:S02]  /*3fd0*/  @!P1 ISETP.NE.AND P2, PT, R3, 0x1, PT ;  /* 0x000000010300980c */ /* 0x010fe40003f45270 */
[----:B------:R-:W-:Y:S02]  /*3fe0*/  @!P1 SEL R9, R8, R9, !P0 ;  /* 0x0000000908099207 */ /* 0x000fe40004000000 */
[----:B------:R-:W-:Y:S02]  /*3ff0*/  ELECT P0, URZ, PT ;  /* 0x0000000000ff782f */ /* 0x000fe40003800000 */
[----:B------:R-:W-:Y:S05]  /*4000*/  @!P1 SEL R14, R13, R14, !P2 ;  /* 0x0000000e0d0e9207 */ /* 0x000fea0005000000 */
[----:B------:R-:W-:Y:S02]  /*4010*/  @!P1 IMAD.IADD R0, R9, 0x1, -R14 ;  /* 0x0000000109009824 */ /* 0x000fe400078e0a0e */
[----:B------:R-:W-:Y:S02]  /*4020*/  @!P1 IMAD.IADD R9, R14, 0x1, -R9 ;  /* 0x000000010e099824 */ /* 0x000fe400078e0a09 */
[----:B------:R-:W-:Y:S02]  /*4030*/  @!P1 IMAD R13, R0, R3, R13 ;  /* 0x00000003000d9224 */ /* 0x000fe400078e020d */
[----:B------:R-:W-:Y:S01]  /*4040*/  @!P1 IMAD R8, R9, R10, R8 ;  /* 0x0000000a09089224 */ /* 0x000fe200078e0208 */
[----:B---3--:R-:W-:Y:S06]  /*4050*/  @!P4 BRA `(.L_x_74) ;  /* 0x0000002c00acc947 */ /* 0x008fec0003800000 */
.L_x_125:
[----:B------:R-:W-:Y:S01]  /*4060*/  PLOP3.LUT P5, PT, P5, P0, PT, 0xf2, 0x2f ;  /* 0x00000000002f781c */ /* 0x000fe20002fa1e72 */
[----:B------:R-:W-:Y:S01]  /*4070*/  UMOV UR14, 0x0 ;  /* 0x00000000000e7882 */ /* 0x000fe20000000000 */
[----:B------:R-:W-:Y:S01]  /*4080*/  LOP3.LUT R30, R30, 0x1, RZ, 0x3c, !PT ;  /* 0x000000011e1e7812 */ /* 0x000fe200078e3cff */
[----:B------:R-:W-:Y:S01]  /*4090*/  UMOV UR15, 0x10000000 ;  /* 0x10000000000f7882 */ /* 0x000fe20000000000 */
[----:B------:R-:W-:Y:S01]  /*40a0*/  UMOV UR12, UR36 ;  /* 0x00000024000c7c82 */ /* 0x000fe20008000000 */
[----:B------:R-:W-:Y:S08]  /*40b0*/  @P3 R2UR UR36, R27 ;  /* 0x000000001b2432ca */ /* 0x000ff000000e0000 */
[----:B-1----:R-:W-:Y:S01]  /*40c0*/  @!P5 IADD3 R3, P0, PT, R32, 0x580, RZ ;  /* 0x000005802003d810 */ /* 0x002fe20007f1e0ff */
[----:B------:R-:W-:Y:S01]  /*40d0*/  @!P5 IMAD.SHL.U32 R155, R155, 0x40, RZ ;  /* 0x000000409b9bd824 */ /* 0x000fe200078e00ff */
[----:B------:R-:W-:Y:S01]  /*40e0*/  VOTEU.ALL UP1, P5 ;  /* 0x0000000000ff7886 */ /* 0x000fe20002820000 */
[----:B------:R-:W-:Y:S01]  /*40f0*/  @!P5 IMAD.SHL.U32 R165, R165, 0x80, RZ ;  /* 0x00000080a5a5d824 */ /* 0x000fe200078e00ff */
[----:B------:R-:W-:Y:S01]  /*4100*/  @!P5 R2UR UR8, R3 ;  /* 0x000000000308d2ca */ /* 0x000fe200000e0000 */
[----:B------:R-:W-:Y:S01]  /*4110*/  @!P5 IMAD.X R0, RZ, RZ, R33, P0 ;  /* 0x000000ffff00d224 */ /* 0x000fe200000e0621 */
[----:B------:R-:W-:Y:S01]  /*4120*/  @!P5 R2UR UR10, R155 ;  /* 0x000000009b0ad2ca */ /* 0x000fe200000e0000 */
[----:B------:R-:W-:Y:S01]  /*4130*/  @!UP1 UIADD3 UR9, UPT, UPT, UR6, 0x40, URZ ;  /* 0x0000004006099890 */ /* 0x000fe2000fffe0ff */
[----:B------:R-:W-:Y:S01]  /*4140*/  @!P5 R2UR UR11, R165 ;  /* 0x00000000a50bd2ca */ /* 0x000fe200000e0000 */
[----:B------:R-:W-:Y:S01]  /*4150*/  IMAD.IADD R155, R8, 0x1, R143 ;  /* 0x00000001089b7824 */ /* 0x000fe200078e028f */
[----:B------:R-:W-:Y:S01]  /*4160*/  @!P5 R2UR UR7, R0 ;  /* 0x000000000007d2ca */ /* 0x000fe200000e0000 */
[----:B------:R-:W-:Y:S01]  /*4170*/  IMAD.IADD R165, R13, 0x1, R154 ;  /* 0x000000010da57824 */ /* 0x000fe200078e029a */
[C---:B------:R-:W-:Y:S04]  /*4180*/  ISETP.NE.AND P0, PT, R29.reuse, 0x2, PT ;  /* 0x000000021d00780c */ /* 0x040fe80003f05270 */
[----:B------:R-:W-:Y:S01]  /*4190*/  SEL R3, RZ, 0x1, P0 ;  /* 0x00000001ff037807 */ /* 0x000fe20000000000 */
[----:B------:R-:W-:Y:S01]  /*41a0*/  IMAD.U32 R10, RZ, RZ, UR8 ;  /* 0x00000008ff0a7e24 */ /* 0x000fe2000f8e00ff */
[----:B------:R-:W-:Y:S01]  /*41b0*/  @!UP1 UIADD3 UR8, UPT, UPT, UR6, 0x200, URZ ;  /* 0x0000020006089890 */ /* 0x000fe2000fffe0ff */
[----:B------:R-:W-:Y:S01]  /*41c0*/  SEL R29, R29, RZ, P0 ;  /* 0x000000ff1d1d7207 */ /* 0x000fe20000000000 */
[----:B------:R-:W-:Y:S01]  /*41d0*/  VOTEU.ALL UP1, P5 ;  /* 0x0000000000ff7886 */ /* 0x000fe20002820000 */
[----:B------:R-:W-:Y:S02]  /*41e0*/  LOP3.LUT R28, R28, R3, RZ, 0x3c, !PT ;  /* 0x000000031c1c7212 */ /* 0x000fe400078e3cff */
[----:B------:R-:W-:Y:S01]  /*41f0*/  IMAD.U32 R11, RZ, RZ, UR7 ;  /* 0x00000007ff0b7e24 */ /* 0x000fe2000f8e00ff */
[----:B------:R-:W-:Y:S04]  /*4200*/  @!P5 R2UR UR16, R10 ;  /* 0x000000000a10d2ca */ /* 0x000fe800000e0000 */
[----:B------:R-:W-:Y:S11]  /*4210*/  @!P5 R2UR UR17, R11 ;  /* 0x000000000b11d2ca */ /* 0x000ff600000e0000 */
[----:B------:R-:W-:Y:S02]  /*4220*/  @!UPT UIADD3 URZ, UPT, UPT, URZ, URZ, URZ ;  /* 0x000000fffffff290 */ /* 0x000fe4000fffe0ff */
[----:B------:R3:W-:Y:S01]  /*4230*/  @!UP1 UTMALDG.3D [UR8], [UR16], desc[UR14] ;  /* 0x00000e08100095b4 */ /* 0x0007e20008011000 */
[----:B------:R3:W-:Y:S01]  /*4240*/  @!P5 SYNCS.ARRIVE.TRANS64.RED.A0TR RZ, [UR6+0x40], R25 ;  /* 0x00004019ffffd9a7 */ /* 0x0007e20008300406 */
[----:B------:R-:W-:Y:S01]  /*4250*/  UPLOP3.LUT UP1, UPT, UPT, UPT, UPT, 0x80, 0x8 ;  /* 0x000000000008789c */ /* 0x000fe20003f2f070 */
[----:B------:R-:W-:Y:S01]  /*4260*/  SYNCS.ARRIVE.TRANS64.RED.A1T0 RZ, [UR37], RZ ;  /* 0x000000ffffff79a7 */ /* 0x000fe20008100425 */
[----:B------:R-:W-:Y:S09]  /*4270*/  @P3 BRA `(.L_x_75) ;  /* 0xfffffff400b43947 */ /* 0x000ff2000383ffff */
[----:B------:R-:W-:Y:S07]  /*4280*/  MOV R0, UR6 ;  /* 0x0000000600007c02 */ /* 0x000fee0008000f00 */
.L_x_76:
[----:B-1----:R-:W-:-:S04]  /*4290*/  SHF.L.U32 R3, R30, 0x1f, RZ ;  /* 0x0000001f1e037819 */ /* 0x002fc800000006ff */
[----:B------:R1:W2:Y:S03]  /*42a0*/  SYNCS.PHASECHK.TRANS64.TRYWAIT P0, [R0+URZ+0x48], R3 ;  /* 0x00004803000075a7 */ /* 0x0002a600080011ff */
[----:B--2---:R-:W-:Y:S05]  /*42b0*/  @!P0 NANOSLEEP.SYNCS 0x989680 ;  /* 0x009896800000895d */ /* 0x004fea0003900000 */
[----:B------:R-:W2:Y:S02]  /*42c0*/  @!P0 SYNCS.PHASECHK.TRANS64 P0, [R0+URZ+0x48], R3 ;  /* 0x00004803000085a7 */ /* 0x000ea400080010ff */
[----:B--23--:R-:W-:Y:S05]  /*42d0*/  @P0 EXIT ;  /* 0x000000000000094d */ /* 0x00cfea0003800000 */
[----:B------:R-:W-:Y:S05]  /*42e0*/  BRA `(.L_x_76) ;  /* 0xfffffffc00e87947 */ /* 0x000fea000383ffff */
.L_x_67:
[----:B------:R-:W-:-:S06]  /*42f0*/  UISETP.GE.AND UP1, UPT, UR8, 0x4, UPT ;  /* 0x000000040800788c */ /* 0x000fcc000bf26270 */
[----:B------:R-:W-:-:S13]  /*4300*/  PLOP3.LUT P0, PT, PT, PT, UP1, 0x80, 0x8 ;  /* 0x000000000008781c */ /* 0x000fda0003f0f018 */
[----:B------:R-:W-:Y:S05]  /*4310*/  @!P0 EXIT ;  /* 0x000000000000894d */ /* 0x000fea0003800000 */
[----:B------:R-:W-:Y:S01]  /*4320*/  BAR.SYNC.DEFER_BLOCKING 0x6, 0xa0 ;  /* 0x0182800000007b1d */ /* 0x000fe20000010000 */
[C---:B------:R-:W-:Y:S02]  /*4330*/  IMAD.SHL.U32 R3, R166.reuse, 0x40, RZ ;  /* 0x00000040a6037824 */ /* 0x040fe400078e00ff */
[----:B------:R-:W-:Y:S02]  /*4340*/  HFMA2 R76, -RZ, RZ, 0, 0 ;  /* 0x00000000ff4c7431 */ /* 0x000fe400000001ff */
[C---:B------:R-:W-:Y:S01]  /*4350*/  IMAD.SHL.U32 R168, R166.reuse, 0x8, RZ ;  /* 0x00000008a6a87824 */ /* 0x040fe200078e00ff */
[----:B------:R-:W-:Y:S01]  /*4360*/  CS2R R174, SRZ ;  /* 0x0000000000ae7805 */ /* 0x000fe2000001ff00 */
[----:B------:R-:W-:Y:S01]  /*4370*/  IMAD.U32 R79, R166, 0x10000, RZ ;  /* 0x00010000a64f7824 */ /* 0x000fe200078e00ff */
[----:B------:R-:W-:Y:S01]  /*4380*/  UMOV UR43, 0x400 ;  /* 0x00000400002b7882 */ /* 0x000fe20000000000 */
[----:B------:R-:W-:Y:S01]  /*4390*/  LOP3.LUT R5, R3, 0x180, RZ, 0xc0, !PT ;  /* 0x0000018003057812 */ /* 0x000fe200078ec0ff */
[----:B------:R-:W-:Y:S01]  /*43a0*/  ULEA UR43, UR37, UR43, 0x18 ;  /* 0x0000002b252b7291 */ /* 0x000fe2000f8ec0ff */
[----:B------:R-:W1:Y:S01]  /*43b0*/  LDC R167, c[0x0][0x370] ;  /* 0x0000dc00ffa77b82 */ /* 0x000e620000000800 */
[----:B------:R-:W-:Y:S01]  /*43c0*/  LOP3.LUT R79, R79, 0x600000, RZ, 0xc0, !PT ;  /* 0x006000004f4f7812 */ /* 0x000fe200078ec0ff */
[----:B------:R-:W-:Y:S01]  /*43d0*/  IMAD.MOV.U32 R181, RZ, RZ, RZ ;  /* 0x000000ffffb57224 */ /* 0x000fe200078e00ff */
[----:B------:R-:W-:Y:S01]  /*43e0*/  LOP3.LUT R168, R5, 0x30, R168, 0xf8, !PT ;  /* 0x0000003005a87812 */ /* 0x000fe200078ef8a8 */
[----:B------:R-:W-:Y:S01]  /*43f0*/  UIADD3 UR4, UPT, UPT, UR43, 0x2200, URZ ;  /* 0x000022002b047890 */ /* 0x000fe2000fffe0ff */
[----:B------:R-:W-:Y:S01]  /*4400*/  IMAD.MOV.U32 R173, RZ, RZ, RZ ;  /* 0x000000ffffad7224 */ /* 0x000fe200078e00ff */
[----:B------:R-:W2:Y:S01]  /*4410*/  LDCU.64 UR46, c[0x0][0x348] ;  /* 0x00006900ff2e77ac */ /* 0x000ea20008000a00 */
[----:B------:R-:W-:Y:S01]  /*4420*/  LOP3.LUT R168, R168, 0x1e40, R3, 0xf8, !PT ;  /* 0x00001e40a8a87812 */ /* 0x000fe200078ef803 */
[----:B------:R-:W4:Y:S01]  /*4430*/  LDC R74, c[0x0][0xb0c] ;  /* 0x0002c300ff4a7b82 */ /* 0x000f220000000800 */
[----:B------:R-:W-:Y:S01]  /*4440*/  IMAD.SHL.U32 R3, R166, 0x10, RZ ;  /* 0x00000010a6037824 */ /* 0x000fe200078e00ff */
[----:B------:R-:W-:Y:S01]  /*4450*/  MOV R179, UR4 ;  /* 0x0000000400b37c02 */ /* 0x000fe20008000f00 */
[----:B------:R-:W1:Y:S03]  /*4460*/  LDCU.64 UR38, c[0x0][0x888] ;  /* 0x00011100ff2677ac */ /* 0x000e660008000a00 */
[C---:B------:R-:W-:Y:S01]  /*4470*/  LOP3.LUT R5, R3.reuse, 0x20, RZ, 0xc0, !PT ;  /* 0x0000002003057812 */ /* 0x040fe200078ec0ff */
[----:B------:R-:W3:Y:S01]  /*4480*/  LDS R0, [UR43+0x110] ;  /* 0x0001102bff007984 */ /* 0x000ee20008000800 */
[----:B------:R-:W1:Y:S01]  /*4490*/  LDC R170, c[0x0][0xb20] ;  /* 0x0002c800ffaa7b82 */ /* 0x000e620000000800 */
[----:B------:R-:W-:Y:S01]  /*44a0*/  LOP3.LUT R3, R3, 0x40, RZ, 0xc0, !PT ;  /* 0x0000004003037812 */ /* 0x000fe200078ec0ff */
[----:B------:R-:W-:-:S06]  /*44b0*/  UIADD3 UR42, UPT, UPT, UR43, 0x200, URZ ;  /* 0x000002002b2a7890 */ /* 0x000fcc000fffe0ff */
[----:B------:R-:W1:Y:S08]  /*44c0*/  LDC R73, c[0x0][0xb30] ;  /* 0x0002cc00ff497b82 */ /* 0x000e700000000800 */
[----:B------:R-:W1:Y:S08]  /*44d0*/  LDC.64 R152, c[0x0][0xb10] ;  /* 0x0002c400ff987b82 */ /* 0x000e700000000a00 */
[----:B------:R-:W1:Y:S08]  /*44e0*/  LDC.64 R70, c[0x0][0xb18] ;  /* 0x0002c600ff467b82 */ /* 0x000e700000000a00 */
[----:B------:R-:W1:Y:S01]  /*44f0*/  LDC.64 R148, c[0x0][0x888] ;  /* 0x00022200ff947b82 */ /* 0x000e620000000a00 */
[----:B---3--:R-:W-:-:S07]  /*4500*/  IMAD.IADD R79, R0, 0x1, R79 ;  /* 0x00000001004f7824 */ /* 0x008fce00078e024f */
[----:B------:R-:W3:Y:S01]  /*4510*/  LDC.64 R68, c[0x0][0xb28] ;  /* 0x0002ca00ff447b82 */ /* 0x000ee20000000a00 */
[----:B------:R-:W-:-:S05]  /*4520*/  VIADD R0, R168, UR43 ;  /* 0x0000002ba8007c36 */ /* 0x000fca0008000000 */
[--C-:B------:R-:W-:Y:S02]  /*4530*/  IADD3 R178, PT, PT, -R5, 0x200, R0.reuse ;  /* 0x0000020005b27810 */ /* 0x100fe40007ffe100 */
[----:B------:R-:W1:Y:S01]  /*4540*/  LDC.64 R150, c[0x0][0x890] ;  /* 0x00022400ff967b82 */ /* 0x000e620000000a00 */
[----:B------:R-:W-:Y:S02]  /*4550*/  IADD3 R177, PT, PT, -R3, 0x200, R0 ;  /* 0x0000020003b17810 */ /* 0x000fe40007ffe100 */
[----:B------:R-:W-:-:S05]  /*4560*/  IMAD.IADD R176, R178, 0x1, -R3 ;  /* 0x00000001b2b07824 */ /* 0x000fca00078e0a03 */
[----:B------:R-:W1:Y:S08]  /*4570*/  LDC.64 R146, c[0x0][0x8b0] ;  /* 0x00022c00ff927b82 */ /* 0x000e700000000a00 */
[----:B------:R-:W1:Y:S08]  /*4580*/  LDC.64 R144, c[0x0][0x8a8] ;  /* 0x00022a00ff907b82 */ /* 0x000e700000000a00 */
[----:B--2-4-:R-:W1:Y:S02]  /*4590*/  LDC R172, c[0x0][0x374] ;  /* 0x0000dd00ffac7b82 */ /* 0x014e640000000800 */
.L_x_94:
[C---:B------:R-:W-:Y:S02]  /*45a0*/  LEA R0, R181.reuse, UR43, 0x3 ;  /* 0x0000002bb5007c11 */ /* 0x040fe4000f8e18ff */
[----:B------:R-:W-:Y:S02]  /*45b0*/  SHF.L.U32 R3, R174, 0x1f, RZ ;  /* 0x0000001fae037819 */ /* 0x000fe400000006ff */
[----:B------:R-:W-:Y:S02]  /*45c0*/  LEA R16, R181, UR43, 0x4 ;  /* 0x0000002bb5107c11 */ /* 0x000fe4000f8e20ff */
[----:B--2---:R-:W2:Y:S02]  /*45d0*/  SYNCS.PHASECHK.TRANS64.TRYWAIT P0, [R0+URZ+0x60], R3 ;  /* 0x00006003000075a7 */ /* 0x004ea400080011ff */
[----:B-12---:R-:W-:Y:S05]  /*45e0*/  @!P0 BRA `(.L_x_77) ;  /* 0x0000002800608947 */ /* 0x006fea0003800000 */
.L_x_126:
[----:B------:R-:W4:Y:S01]  /*45f0*/  LDC.64 R12, c[0x0][0xb10] ;  /* 0x0002c400ff0c7b82 */ /* 0x000f220000000a00 */
[----:B------:R-:W3:Y:S01]  /*4600*/  LDS.128 R16, [R16+0xf0] ;  /* 0x0000f00010107984 */ /* 0x000ee20000000c00 */
[----:B-1----:R-:W-:Y:S01]  /*4610*/  ISETP.NE.AND P1, PT, R73, 0x1, PT ;  /* 0x000000014900780c */ /* 0x002fe20003f25270 */
[----:B--2---:R-:W-:Y:S01]  /*4620*/  VIADD R0, R0, 0x70 ;  /* 0x0000007000007836 */ /* 0x004fe20000000000 */
[----:B------:R-:W-:Y:S04]  /*4630*/  ISETP.GE.AND P0, PT, R72, 0x1, PT ;  /* 0x000000014800780c */ /* 0x000fe80003f06270 */
[----:B------:R-:W1:Y:S01]  /*4640*/  LDC.64 R10, c[0x0][0xb18] ;  /* 0x0002c600ff0a7b82 */ /* 0x000e620000000a00 */
[----:B------:R-:W-:Y:S01]  /*4650*/  PRMT R0, RZ, 0x654, R0 ;  /* 0x00000654ff007816 */ /* 0x000fe20000000000 */
[----:B------:R-:W-:Y:S01]  /*4660*/  @!PT LDS RZ, [RZ] ;  /* 0x00000000fffff984 */ /* 0x000fe20000000800 */
[----:B------:R-:W-:Y:S01]  /*4670*/  @!PT LDS RZ, [RZ] ;  /* 0x00000000fffff984 */ /* 0x000fe20000000800 */
[----:B------:R-:W-:Y:S01]  /*4680*/  @!PT LDS RZ, [RZ] ;  /* 0x00000000fffff984 */ /* 0x000fe20000000800 */
[----:B------:R-:W-:Y:S01]  /*4690*/  @!PT LDS RZ, [RZ] ;  /* 0x00000000fffff984 */ /* 0x000fe20000000800 */
[----:B------:R2:W-:Y:S06]  /*46a0*/  MEMBAR.ALL.CTA ;  /* 0x0000000000007992 */ /* 0x0005ec0000008000 */
[----:B--2---:R-:W2:Y:S01]  /*46b0*/  FENCE.VIEW.ASYNC.S ;  /* 0x00000000000073c6 */ /* 0x004ea20000000000 */
[----:B------:R-:W1:Y:S08]  /*46c0*/  @!P1 LDC R14, c[0x0][0xb20] ;  /* 0x0002c800ff0e9b82 */ /* 0x000e700000000800 */
[----:B------:R-:W1:Y:S01]  /*46d0*/  @!P1 LDC R9, c[0x0][0xb0c] ;  /* 0x0002c300ff099b82 */ /* 0x000e620000000800 */
[----:B--2---:R2:W-:Y:S01]  /*46e0*/  SYNCS.ARRIVE.TRANS64.RED.A1T0 RZ, [R0+URZ], RZ ;  /* 0x000000ff00ff79a7 */ /* 0x0045e200081004ff */
[----:B---3--:R-:W-:Y:S04]  /*46f0*/  LOP3.LUT P4, RZ, R18, 0x1, RZ, 0xc0, !PT ;  /* 0x0000000112ff7812 */ /* 0x008fe8000788c0ff */
[----:B------:R-:W-:Y:S09]  /*4700*/  P2R R180, PR, RZ, 0x10 ;  /* 0x00000010ffb47803 */ /* 0x000ff20000000000 */
[----:B------:R-:W-:Y:S02]  /*4710*/  @P4 MOV R77, R16 ;  /* 0x00000010004d4202 */ /* 0x000fe40000000f00 */
[----:B------:R-:W-:Y:S01]  /*4720*/  @P4 LOP3.LUT R75, R17, 0xffff, RZ, 0xc0, !PT ;  /* 0x0000ffff114b4812 */ /* 0x000fe200078ec0ff */
[----:B--2-4-:R-:W-:Y:S06]  /*4730*/  @!P0 BRA `(.L_x_78) ;  /* 0x0000000000a48947 */ /* 0x014fec0003800000 */
[----:B------:R-:W-:Y:S01]  /*4740*/  IMAD.HI.U32 R21, R172, R71, RZ ;  /* 0x00000047ac157227 */ /* 0x000fe200078e00ff */
[----:B------:R-:W-:Y:S02]  /*4750*/  ISETP.NE.AND P0, PT, R70, 0x1, PT ;  /* 0x000000014600780c */ /* 0x000fe40003f05270 */
[----:B------:R-:W-:Y:S01]  /*4760*/  ISETP.NE.AND P2, PT, R72, 0x1, PT ;  /* 0x000000014800780c */ /* 0x000fe20003f45270 */
[----:B------:R-:W-:Y:S01]  /*4770*/  IMAD.HI.U32 R20, R167, R152, RZ ;  /* 0x00000098a7147227 */ /* 0x000fe200078e00ff */
[----:B------:R-:W-:Y:S02]  /*4780*/  SHF.R.U32.HI R21, RZ, R170, R21 ;  /* 0x000000aaff157219 */ /* 0x000fe40000011615 */
[----:B------:R-:W-:Y:S01]  /*4790*/  ISETP.NE.AND P3, PT, R74, 0x1, PT ;  /* 0x000000014a00780c */ /* 0x000fe20003f65270 */
[----:B------:R-:W-:Y:S01]  /*47a0*/  IMAD.HI.U32 R24, R77, R152, RZ ;  /* 0x000000984d187227 */ /* 0x000fe200078e00ff */
[----:B------:R-:W-:Y:S02]  /*47b0*/  SHF.R.U32.HI R20, RZ, R153, R20 ;  /* 0x00000099ff147219 */ /* 0x000fe40000011614 */
[----:B------:R-:W-:Y:S01]  /*47c0*/  SEL R3, R172, R21, !P0 ;  /* 0x00000015ac037207 */ /* 0x000fe20004000000 */
[----:B------:R-:W-:Y:S01]  /*47d0*/  IMAD.HI.U32 R21, R75, R71, RZ ;  /* 0x000000474b157227 */ /* 0x000fe200078e00ff */
[----:B------:R-:W-:Y:S02]  /*47e0*/  SEL R7, R167, R20, !P3 ;  /* 0x00000014a7077207 */ /* 0x000fe40005800000 */
[----:B------:R-:W-:Y:S01]  /*47f0*/  SHF.R.U32.HI R24, RZ, R153, R24 ;  /* 0x00000099ff187219 */ /* 0x000fe20000011618 */
[-C--:B------:R-:W-:Y:S04]  /*4800*/  IMAD.HI.U32 R20, R3, R68.reuse, RZ ;  /* 0x0000004403147227 */ /* 0x080fe800078e00ff */
[----:B------:R-:W-:Y:S01]  /*4810*/  IMAD.HI.U32 R22, R7, R68, RZ ;  /* 0x0000004407167227 */ /* 0x000fe200078e00ff */
[-C--:B------:R-:W-:Y:S02]  /*4820*/  @P2 SHF.R.U32.HI R3, RZ, R69.reuse, R20 ;  /* 0x00000045ff032219 */ /* 0x080fe40000011614 */
[----:B------:R-:W-:Y:S02]  /*4830*/  SHF.R.U32.HI R20, RZ, R170, R21 ;  /* 0x000000aaff147219 */ /* 0x000fe40000011615 */
[----:B------:R-:W-:Y:S01]  /*4840*/  @P2 SHF.R.U32.HI R7, RZ, R69, R22 ;  /* 0x00000045ff072219 */ /* 0x000fe20000011616 */
[C---:B------:R-:W-:Y:S01]  /*4850*/  IMAD R2, R72.reuse, R3, RZ ;  /* 0x0000000348027224 */ /* 0x040fe200078e02ff */
[----:B------:R-:W-:Y:S02]  /*4860*/  SEL R5, R75, R20, !P0 ;  /* 0x000000144b057207 */ /* 0x000fe40004000000 */
[----:B------:R-:W-:Y:S01]  /*4870*/  SEL R3, R77, R24, !P3 ;  /* 0x000000184d037207 */ /* 0x000fe20005800000 */
[----:B------:R-:W-:Y:S01]  /*4880*/  IMAD R4, R72, R7, RZ ;  /* 0x0000000748047224 */ /* 0x000fe200078e02ff */
[C---:B------:R-:W-:Y:S01]  /*4890*/  ISETP.GE.AND P0, PT, R5.reuse, R2, PT ;  /* 0x000000020500720c */ /* 0x040fe20003f06270 */
[----:B------:R-:W-:Y:S03]  /*48a0*/  IMAD.HI.U32 R6, R5, R68, RZ ;  /* 0x0000004405067227 */ /* 0x000fe600078e00ff */
[----:B------:R-:W-:Y:S01]  /*48b0*/  ISETP.GE.OR P0, PT, R3, R4, P0 ;  /* 0x000000040300720c */ /* 0x000fe20000706670 */
[----:B------:R-:W-:Y:S01]  /*48c0*/  IMAD.MOV R4, RZ, RZ, -R3 ;  /* 0x000000ffff047224 */ /* 0x000fe200078e0a03 */
[-C--:B------:R-:W-:Y:S03]  /*48d0*/  SHF.R.U32.HI R6, RZ, R69.reuse, R6 ;  /* 0x00000045ff067219 */ /* 0x080fe60000011606 */
[----:B------:R-:W-:Y:S01]  /*48e0*/  IMAD R77, R74, R4, R77 ;  /* 0x000000044a4d7224 */ /* 0x000fe200078e024d */
[----:B------:R-:W-:Y:S05]  /*48f0*/  SEL R15, R5, R6, !P2 ;  /* 0x00000006050f7207 */ /* 0x000fea0005000000 */
[----:B------:R-:W-:Y:S02]  /*4900*/  IMAD.MOV R6, RZ, RZ, -R15 ;  /* 0x000000ffff067224 */ /* 0x000fe400078e0a0f */
[C---:B------:R-:W-:Y:S04]  /*4910*/  @!P0 IMAD.HI.U32 R2, R3.reuse, R68, RZ ;  /* 0x0000004403028227 */ /* 0x040fe800078e00ff */
[----:B------:R-:W-:Y:S01]  /*4920*/  IMAD R6, R72, R6, R5 ;  /* 0x0000000648067224 */ /* 0x000fe200078e0205 */
[----:B------:R-:W-:Y:S04]  /*4930*/  @!P0 SHF.R.U32.HI R2, RZ, R69, R2 ;  /* 0x00000045ff028219 */ /* 0x000fe80000011602 */
[----:B------:R-:W-:Y:S02]  /*4940*/  @!P0 SEL R0, R3, R2, !P2 ;  /* 0x0000000203008207 */ /* 0x000fe40005000000 */
[----:B------:R-:W-:Y:S02]  /*4950*/  IADD3 R2, PT, PT, -R5, RZ, RZ ;  /* 0x000000ff05027210 */ /* 0x000fe40007ffe1ff */
[----:B------:R-:W-:Y:S01]  /*4960*/  @!P0 IADD3 R8, PT, PT, R15, -R0, RZ ;  /* 0x800000000f088210 */ /* 0x000fe20007ffe0ff */
[----:B------:R-:W-:Y:S02]  /*4970*/  @!P0 IMAD R0, R7, R6, R0 ;  /* 0x0000000607008224 */ /* 0x000fe400078e0200 */
[----:B------:R-:W-:Y:S02]  /*4980*/  IMAD R75, R70, R2, R75 ;  /* 0x00000002464b7224 */ /* 0x000fe400078e024b */
[----:B------:R-:W-:Y:S02]  /*4990*/  @!P0 IMAD R5, R8, R72, R3 ;  /* 0x0000004808058224 */ /* 0x000fe400078e0203 */
[----:B------:R-:W-:Y:S04]  /*49a0*/  @!P0 IMAD.MOV.U32 R3, RZ, RZ, R0 ;  /* 0x000000ffff038224 */ /* 0x000fe800078e0000 */
[----:B------:R-:W-:Y:S02]  /*49b0*/  IMAD R77, R3, R74, R77 ;  /* 0x0000004a034d7224 */ /* 0x000fe400078e024d */
[----:B------:R-:W-:Y:S07]  /*49c0*/  IMAD R75, R5, R70, R75 ;  /* 0x00000046054b7224 */ /* 0x000fee00078e024b */
.L_x_78:
[----:B------:R-:W-:Y:S01]  /*49d0*/  @!P1 IMAD.HI.U32 R0, R77, R12, RZ ;  /* 0x0000000c4d009227 */ /* 0x000fe200078e00ff */
[----:B-1----:R-:W-:Y:S01]  /*49e0*/  @!P1 ISETP.NE.AND P0, PT, R10, 0x1, PT ;  /* 0x000000010a00980c */ /* 0x002fe20003f05270 */
[----:B------:R-:W-:Y:S01]  /*49f0*/  ULOP3.LUT UP0, URZ, UR42, 0x1b0, URZ, 0xc0, !UPT ;  /* 0x000001b02aff7892 */ /* 0x000fe2000f80c0ff */
[----:B------:R-:W-:Y:S01]  /*4a00*/  @!P1 ISETP.NE.AND P2, PT, R9, 0x1, PT ;  /* 0x000000010900980c */ /* 0x000fe20003f45270 */
[----:B------:R-:W-:Y:S01]  /*4a10*/  @!P1 IMAD.HI.U32 R3, R75, R11, RZ ;  /* 0x0000000b4b039227 */ /* 0x000fe200078e00ff */
[----:B------:R-:W-:Y:S02]  /*4a20*/  @!P1 SHF.R.U32.HI R0, RZ, R13, R0 ;  /* 0x0000000dff009219 */ /* 0x000fe40000011600 */
[----:B------:R-:W-:Y:S01]  /*4a30*/  @P4 SHF.R.U32.HI R171, RZ, 0x10, R17 ;  /* 0x00000010ffab4819 */ /* 0x000fe20000011611 */
[----:B------:R-:W-:Y:S01]  /*4a40*/  VIADD R181, R181, 0x1 ;  /* 0x00000001b5b57836 */ /* 0x000fe20000000000 */
[----:B------:R-:W-:Y:S02]  /*4a50*/  @!P1 SHF.R.U32.HI R2, RZ, R14, R3 ;  /* 0x0000000eff029219 */ /* 0x000fe40000011603 */
[----:B------:R-:W-:Y:S02]  /*4a60*/  @!P1 SEL R3, R77, R0, !P2 ;  /* 0x000000004d039207 */ /* 0x000fe40005000000 */
[----:B------:R-:W-:Y:S05]  /*4a70*/  @!P1 SEL R2, R75, R2, !P0 ;  /* 0x000000024b029207 */ /* 0x000fea0004000000 */
[----:B------:R-:W-:Y:S02]  /*4a80*/  @!P1 IMAD.IADD R0, R2, 0x1, -R3 ;  /* 0x0000000102009824 */ /* 0x000fe400078e0a03 */
[----:B------:R-:W-:Y:S02]  /*4a90*/  @!P1 IMAD.IADD R2, R3, 0x1, -R2 ;  /* 0x0000000103029824 */ /* 0x000fe400078e0a02 */
[----:B------:R-:W-:Y:S02]  /*4aa0*/  @!P1 IMAD R77, R0, R9, R77 ;  /* 0x00000009004d9224 */ /* 0x000fe400078e024d */
[----:B------:R-:W-:Y:S01]  /*4ab0*/  @!P1 IMAD R75, R2, R10, R75 ;  /* 0x0000000a024b9224 */ /* 0x000fe200078e024b */
[----:B------:R-:W-:Y:S06]  /*4ac0*/  BRA.U !UP0, `(.L_x_79) ;  /* 0x0000000108407547 */ /* 0x000fec000b800000 */
[----:B------:R-:W1:Y:S01]  /*4ad0*/  LDCU.64 UR8, c[0x4][0x80] ;  /* 0x01001000ff0877ac */ /* 0x000e620008000a00 */
[----:B------:R-:W-:Y:S01]  /*4ae0*/  MOV R3, 0x0 ;  /* 0x0000000000037802 */ /* 0x000fe20000000f00 */
[----:B------:R-:W-:Y:S02]  /*4af0*/  HFMA2 R12, -RZ, RZ, 0, 5.9604644775390625e-08 ;  /* 0x00000001ff0c7431 */ /* 0x000fe400000001ff */
[----:B------:R-:W-:Y:S02]  /*4b00*/  IMAD.MOV.U32 R8, RZ, RZ, 0x70 ;  /* 0x00000070ff087424 */ /* 0x000fe400078e00ff */
[----:B------:R-:W-:Y:S01]  /*4b10*/  IMAD.MOV.U32 R13, RZ, RZ, RZ ;  /* 0x000000ffff0d7224 */ /* 0x000fe200078e00ff */
[----:B------:R-:W2:Y:S01]  /*4b20*/  LDCU.64 UR6, c[0x4][0x88] ;  /* 0x01001100ff0677ac */ /* 0x000ea20008000a00 */
[----:B------:R-:W3:Y:S01]  /*4b30*/  LDC.64 R2, c[0x4][R3] ;  /* 0x0100000003027b82 */ /* 0x000ee20000000a00 */
[----:B------:R-:W4:Y:S01]  /*4b40*/  LDCU.64 UR4, c[0x4][0x8] ;  /* 0x01000100ff0477ac */ /* 0x000f220008000a00 */
[----:B-1----:R-:W-:Y:S01]  /*4b50*/  MOV R5, UR9 ;  /* 0x0000000900057c02 */ /* 0x002fe20008000f00 */
[----:B------:R-:W-:Y:S01]  /*4b60*/  IMAD.U32 R4, RZ, RZ, UR8 ;  /* 0x00000008ff047e24 */ /* 0x000fe2000f8e00ff */
[----:B--2---:R-:W-:Y:S01]  /*4b70*/  MOV R7, UR7 ;  /* 0x0000000700077c02 */ /* 0x004fe20008000f00 */
[----:B------:R-:W-:Y:S01]  /*4b80*/  IMAD.U32 R6, RZ, RZ, UR6 ;  /* 0x00000006ff067e24 */ /* 0x000fe2000f8e00ff */
[----:B----4-:R-:W-:Y:S01]  /*4b90*/  MOV R11, UR5 ;  /* 0x00000005000b7c02 */ /* 0x010fe20008000f00 */
[----:B------:R-:W-:Y:S02]  /*4ba0*/  IMAD.U32 R10, RZ, RZ, UR4 ;  /* 0x00000004ff0a7e24 */ /* 0x000fe4000f8e00ff */
[----:B------:R-:W-:Y:S07]  /*4bb0*/  LEPC R20, `(.L_x_79) ;  /* 0x000000001014794e */ /* 0x000fee0000000000 */
[----:B---3-5:R-:W-:Y:S05]  /*4bc0*/  CALL.ABS.NOINC R2 ;  /* 0x0000000002007343 */ /* 0x028fea0003c00000 */
.L_x_79:
[----:B------:R-:W-:Y:S01]  /*4bd0*/  LOP3.LUT P0, RZ, R179, 0x1b0, RZ, 0xc0, !PT ;  /* 0x000001b0b3ff7812 */ /* 0x000fe2000780c0ff */
[----:B------:R-:W-:Y:S11]  /*4be0*/  BSSY.RECONVERGENT B6, `(.L_x_80) ;  /* 0x0000013000067945 */ /* 0x000ff60003800200 */
[----:B------:R-:W-:Y:S01]  /*4bf0*/  @!UPT UIADD3 URZ, UPT, UPT, URZ, URZ, URZ ;  /* 0x000000fffffff290 */ /* 0x000fe2000fffe0ff */
[----:B------:R-:W-:Y:S05]  /*4c00*/  @!P0 BRA `(.L_x_81) ;  /* 0x0000000000408947 */ /* 0x000fea0003800000 */
        /* <DEDUP_REMOVED lines=16> */
.L_x_81:
[----:B------:R-:W-:Y:S05]  /*4d10*/  BSYNC.RECONVERGENT B6 ;  /* 0x0000000000067941 */ /* 0x000fea0003800200 */
.L_x_80:
[----:B------:R-:W-:Y:S01]  /*4d20*/  ISETP.NE.U32.AND P3, PT, R150, RZ, PT ;  /* 0x000000ff9600720c */ /* 0x000fe20003f65070 */
[----:B------:R-:W-:Y:S01]  /*4d30*/  UISETP.NE.AND UP1, UPT, UR44, URZ, UPT ;  /* 0x000000ff2c00728c */ /* 0x000fe2000bf25270 */
[----:B------:R-:W-:Y:S02]  /*4d40*/  ISETP.NE.U32.AND P4, PT, R146, RZ, PT ;  /* 0x000000ff9200720c */ /* 0x000fe40003f85070 */
[----:B------:R-:W-:Y:S02]  /*4d50*/  ISETP.NE.AND.EX P3, PT, R151, RZ, PT, P3 ;  /* 0x000000ff9700720c */ /* 0x000fe40003f65330 */
[----:B------:R-:W-:Y:S02]  /*4d60*/  PLOP3.LUT P1, PT, PT, PT, PT, 0x8, 0x80 ;  /* 0x000000000080781c */ /* 0x000fe40003f2e170 */
[----:B------:R-:W-:Y:S02]  /*4d70*/  PLOP3.LUT P0, PT, PT, PT, UP1, 0x80, 0x8 ;  /* 0x000000000008781c */ /* 0x000fe40003f0f018 */
[----:B------:R-:W-:Y:S02]  /*4d80*/  ISETP.NE.AND.EX P4, PT, R147, RZ, PT, P4 ;  /* 0x000000ff9300720c */ /* 0x000fe40003f85340 */
[----:B------:R-:W1:Y:S09]  /*4d90*/  @UP1 LDCU.64 UR4, c[0x0][0x888] ;  /* 0x00011100ff0417ac */ /* 0x000e720008000a00 */
[----:B------:R-:W-:Y:S01]  /*4da0*/  @P0 PLOP3.LUT P1, PT, P3, PT, PT, 0x80, 0x8 ;  /* 0x000000000008081c */ /* 0x000fe20001f2f070 */
[----:B-1----:R-:W-:Y:S04]  /*4db0*/  @UP1 UISETP.NE.U32.AND UP0, UPT, UR4, URZ, UPT ;  /* 0x000000ff0400128c */ /* 0x002fe8000bf05070 */
[----:B------:R-:W-:Y:S04]  /*4dc0*/  @UP1 UISETP.NE.AND.EX UP0, UPT, UR5, URZ, UPT, UP0 ;  /* 0x000000ff0500128c */ /* 0x000fe8000bf05300 */
[----:B------:R-:W-:Y:S01]  /*4dd0*/  @UP1 USEL UR4, URZ, 0xffffffff, UP0 ;  /* 0xffffffffff041887 */ /* 0x000fe20008000000 */
[----:B------:R-:W-:Y:S11]  /*4de0*/  @!P3 BRA `(.L_x_82) ;  /* 0x00000000002cb947 */ /* 0x000ff60003800000 */
[----:B------:R-:W-:Y:S01]  /*4df0*/  ISETP.NE.U32.AND P2, PT, R148, RZ, PT ;  /* 0x000000ff9400720c */ /* 0x000fe20003f45070 */
[----:B------:R-:W-:Y:S03]  /*4e00*/  IMAD.MOV.U32 R164, RZ, RZ, 0x1 ;  /* 0x00000001ffa47424 */ /* 0x000fe600078e00ff */
[----:B------:R-:W-:Y:S11]  /*4e10*/  ISETP.NE.AND.EX P2, PT, R149, RZ, PT, P2 ;  /* 0x000000ff9500720c */ /* 0x000ff60003f45320 */
[----:B------:R-:W-:Y:S02]  /*4e20*/  @!UPT UIADD3 URZ, UPT, UPT, URZ, URZ, URZ ;  /* 0x000000fffffff290 */ /* 0x000fe4000fffe0ff */
[----:B------:R-:W1:Y:S01]  /*4e30*/  @P2 LDC.64 R2, c[0x0][0x888] ;  /* 0x00022200ff022b82 */ /* 0x000e620000000a00 */
[----:B------:R-:W-:Y:S04]  /*4e40*/  @P2 IMAD R0, R150, UR36, RZ ;  /* 0x0000002496002c24 */ /* 0x000fe8000f8e02ff */
[----:B-1----:R-:W-:Y:S04]  /*4e50*/  @P2 IMAD.WIDE R2, R0, 0x4, R2 ;  /* 0x0000000400022825 */ /* 0x002fe800078e0202 */
[----:B------:R-:W-:Y:S01]  /*4e60*/  HFMA2 R0, -RZ, RZ, 0, 5.9604644775390625e-08 ;  /* 0x00000001ff007431 */ /* 0x000fe200000001ff */
[----:B-----5:R1:W5:Y:S04]  /*4e70*/  @P2 LDG.E R81, desc[UR40][R2.64] ;  /* 0x0000002802512981 */ /* 0x020368000c1e1900 */
[----:B------:R-:W-:Y:S01]  /*4e80*/  @!P2 PRMT R164, R0, 0x7610, R164 ;  /* 0x0000761000a4a816 */ /* 0x000fe200000000a4 */
[----:B-1----:R-:W2:Y:S06]  /*4e90*/  @!P2 LDC R81, c[0x0][0x880] ;  /* 0x00022000ff51ab82 */ /* 0x002eac0000000800 */
.L_x_82:
[----:B------:R-:W-:Y:S05]  /*4ea0*/  @!P4 BRA `(.L_x_83) ;  /* 0x000000000020c947 */ /* 0x000fea0003800000 */
[----:B------:R-:W-:Y:S04]  /*4eb0*/  ISETP.NE.U32.AND P2, PT, R144, RZ, PT ;  /* 0x000000ff9000720c */ /* 0x000fe80003f45070 */
[----:B------:R-:W-:Y:S11]  /*4ec0*/  ISETP.NE.AND.EX P2, PT, R145, RZ, PT, P2 ;  /* 0x000000ff9100720c */ /* 0x000ff60003f45320 */
[----:B------:R-:W-:Y:S02]  /*4ed0*/  @!UPT UIADD3 URZ, UPT, UPT, URZ, URZ, URZ ;  /* 0x000000fffffff290 */ /* 0x000fe4000fffe0ff */
[----:B------:R-:W1:Y:S01]  /*4ee0*/  @P2 LDC.64 R2, c[0x0][0x8a8] ;  /* 0x00022a00ff022b82 */ /* 0x000e620000000a00 */
[----:B------:R-:W-:Y:S04]  /*4ef0*/  @P2 IMAD R0, R146, UR36, RZ ;  /* 0x0000002492002c24 */ /* 0x000fe8000f8e02ff */
[----:B-1----:R-:W-:Y:S05]  /*4f00*/  @P2 IMAD.WIDE R2, R0, 0x4, R2 ;  /* 0x0000000400022825 */ /* 0x002fea00078e0202 */
[----:B-----5:R1:W5:Y:S02]  /*4f10*/  @P2 LDG.E R78, desc[UR40][R2.64] ;  /* 0x00000028024e2981 */ /* 0x020364000c1e1900 */
[----:B-1----:R-:W3:Y:S02]  /*4f20*/  @!P2 LDC R78, c[0x0][0x8a0] ;  /* 0x00022800ff4eab82 */ /* 0x002ee40000000800 */
.L_x_83:
[----:B--2--5:R-:W-:Y:S01]  /*4f30*/  @P0 FSETP.NEU.AND P4, PT, R81, RZ, PT ;  /* 0x000000ff5100020b */ /* 0x024fe20003f8d000 */
[----:B------:R-:W-:Y:S01]  /*4f40*/  IMAD.U32 R0, RZ, RZ, UR4 ;  /* 0x00000004ff007e24 */ /* 0x000fe2000f8e00ff */
[----:B------:R-:W-:Y:S01]  /*4f50*/  @P0 LOP3.LUT P2, RZ, R164, 0xff, RZ, 0xc0, !PT ;  /* 0x000000ffa4ff0812 */ /* 0x000fe2000784c0ff */
[----:B------:R-:W-:Y:S01]  /*4f60*/  BSSY B1, `(.L_x_84) ;  /* 0x000003d000017945 */ /* 0x000fe20003800000 */
[----:B------:R-:W-:Y:S01]  /*4f70*/  @P0 SEL R3, RZ, 0xffffffff, P4 ;  /* 0xffffffffff030807 */ /* 0x000fe20002000000 */
[C---:B------:R-:W-:Y:S01]  /*4f80*/  IMAD R64, R76.reuse, 0x40, R79 ;  /* 0x000000404c407824 */ /* 0x040fe200078e024f */
[----:B------:R-:W-:Y:S02]  /*4f90*/  LEA R156, R76, UR43, 0x3 ;  /* 0x0000002b4c9c7c11 */ /* 0x000fe4000f8e18ff */
[----:B------:R-:W-:Y:S02]  /*4fa0*/  CS2R R86, SRZ ;  /* 0x0000000000567805 */ /* 0x000fe4000001ff00 */
[----:B------:R-:W-:Y:S02]  /*4fb0*/  @P1 SEL R3, R0, R3, !P2 ;  /* 0x0000000300031207 */ /* 0x000fe40005000000 */
[----:B------:R-:W-:Y:S02]  /*4fc0*/  CS2R R84, SRZ ;  /* 0x0000000000547805 */ /* 0x000fe4000001ff00 */
[----:B------:R-:W-:Y:S02]  /*4fd0*/  SHF.L.U32 R5, R175, 0x1f, RZ ;  /* 0x0000001faf057819 */ /* 0x000fe400000006ff */
[----:B------:R-:W-:Y:S02]  /*4fe0*/  CS2R R90, SRZ ;  /* 0x00000000005a7805 */ /* 0x000fe4000001ff00 */
[----:B------:R-:W-:Y:S02]  /*4ff0*/  @P0 LOP3.LUT R3, R3, 0x1, RZ, 0xc0, !PT ;  /* 0x0000000103030812 */ /* 0x000fe400078ec0ff */
[----:B------:R-:W-:Y:S02]  /*5000*/  CS2R R88, SRZ ;  /* 0x0000000000587805 */ /* 0x000fe4000001ff00 */
[----:B------:R-:W-:Y:S02]  /*5010*/  PLOP3.LUT P5, PT, PT, PT, PT, 0x8, 0x80 ;  /* 0x000000000080781c */ /* 0x000fe40003fae170 */
[----:B------:R-:W-:Y:S02]  /*5020*/  CS2R R98, SRZ ;  /* 0x0000000000627805 */ /* 0x000fe4000001ff00 */
[----:B------:R-:W-:Y:S02]  /*5030*/  ISETP.NE.U32.OR P1, PT, R3, 0x1, !P0 ;  /* 0x000000010300780c */ /* 0x000fe40004725470 */
[----:B------:R-:W-:Y:S02]  /*5040*/  CS2R R96, SRZ ;  /* 0x0000000000607805 */ /* 0x000fe4000001ff00 */
[----:B------:R-:W-:Y:S02]  /*5050*/  CS2R R94, SRZ ;  /* 0x00000000005e7805 */ /* 0x000fe4000001ff00 */
[----:B------:R-:W-:Y:S07]  /*5060*/  CS2R R92, SRZ ;  /* 0x00000000005c7805 */ /* 0x000fee000001ff00 */
[----:B------:R-:W-:Y:S04]  /*5070*/  @P1 SHF.L.U32 R2, R173, 0x1f, RZ ;  /* 0x0000001fad021819 */ /* 0x000fe800000006ff */
[----:B------:R-:W1:Y:S01]  /*5080*/  @P1 SYNCS.PHASECHK.TRANS64.TRYWAIT P0, [UR43+0x40], R2 ;  /* 0x00004002ff0015a7 */ /* 0x000e62000800112b */
[----:B------:R2:W4:Y:S01]  /*5090*/  SYNCS.PHASECHK.TRANS64.TRYWAIT P4, [R156+URZ+0x80], R5 ;  /* 0x000080059c0075a7 */ /* 0x00052200080811ff */
[----:B-1----:R-:W-:Y:S01]  /*50a0*/  @P1 PLOP3.LUT P5, PT, P0, PT, PT, 0x8, 0x80 ;  /* 0x000000000080181c */ /* 0x002fe200007ae170 */
[----:B------:R-:W-:Y:S01]  /*50b0*/  @!UPT UIADD3 URZ, UPT, UPT, URZ, URZ, URZ ;  /* 0x000000fffffff290 */ /* 0x000fe2000fffe0ff */
[----:B--2-4-:R-:W-:Y:S11]  /*50c0*/  @!P1 BRA `(.L_x_85) ;  /* 0x0000000000989947 */ /* 0x014ff60003800000 */
[----:B------:R-:W-:Y:S01]  /*50d0*/  ISETP.NE.U32.AND P0, PT, RZ, UR38, PT ;  /* 0x00000026ff007c0c */ /* 0x000fe2000bf05070 */
[----:B------:R-:W-:Y:S01]  /*50e0*/  BSSY B0, `(.L_x_86) ;  /* 0x0000016000007945 */ /* 0x000fe20003800000 */
[----:B------:R-:W-:Y:S02]  /*50f0*/  FSETP.NEU.AND P2, PT, R81, RZ, PT ;  /* 0x000000ff5100720b */ /* 0x000fe40003f4d000 */
[----:B------:R-:W-:Y:S02]  /*5100*/  CS2R R94, SRZ ;  /* 0x00000000005e7805 */ /* 0x000fe4000001ff00 */
[----:B------:R-:W-:Y:S02]  /*5110*/  ISETP.NE.AND.EX P0, PT, RZ, UR39, PT, P0 ;  /* 0x00000027ff007c0c */ /* 0x000fe4000bf05300 */
[----:B------:R-:W-:Y:S02]  /*5120*/  CS2R R92, SRZ ;  /* 0x00000000005c7805 */ /* 0x000fe4000001ff00 */
[----:B------:R-:W-:Y:S02]  /*5130*/  LOP3.LUT P1, RZ, R164, 0xff, RZ, 0xc0, !PT ;  /* 0x000000ffa4ff7812 */ /* 0x000fe4000782c0ff */
[----:B------:R-:W-:Y:S02]  /*5140*/  CS2R R98, SRZ ;  /* 0x0000000000627805 */ /* 0x000fe4000001ff00 */
[----:B------:R-:W-:Y:S02]  /*5150*/  SEL R0, RZ, 0xffffffff, P2 ;  /* 0xffffffffff007807 */ /* 0x000fe40001000000 */
[----:B------:R-:W-:Y:S02]  /*5160*/  CS2R R96, SRZ ;  /* 0x0000000000607805 */ /* 0x000fe4000001ff00 */
[----:B------:R-:W-:Y:S02]  /*5170*/  SEL R3, RZ, 0xffffffff, P0 ;  /* 0xffffffffff037807 */ /* 0x000fe40000000000 */
[----:B------:R-:W-:Y:S02]  /*5180*/  CS2R R90, SRZ ;  /* 0x00000000005a7805 */ /* 0x000fe4000001ff00 */
[----:B------:R-:W-:Y:S02]  /*5190*/  CS2R R88, SRZ ;  /* 0x0000000000587805 */ /* 0x000fe4000001ff00 */
[----:B------:R-:W-:Y:S02]  /*51a0*/  CS2R R86, SRZ ;  /* 0x0000000000567805 */ /* 0x000fe4000001ff00 */
[----:B------:R-:W-:Y:S02]  /*51b0*/  @P3 SEL R0, R3, R0, !P1 ;  /* 0x0000000003003207 */ /* 0x000fe40004800000 */
[----:B------:R-:W-:Y:S02]  /*51c0*/  CS2R R84, SRZ ;  /* 0x0000000000547805 */ /* 0x000fe4000001ff00 */
[----:B------:R-:W-:Y:S04]  /*51d0*/  LOP3.LUT R0, R0, 0x1, RZ, 0xc0, !PT ;  /* 0x0000000100007812 */ /* 0x000fe800078ec0ff */
[----:B------:R-:W-:Y:S01]  /*51e0*/  ISETP.NE.U32.AND P0, PT, R0, 0x1, PT ;  /* 0x000000010000780c */ /* 0x000fe20003f05070 */
[----:B------:R-:W-:Y:S01]  /*51f0*/  @!UPT UIADD3 URZ, UPT, UPT, URZ, URZ, URZ ;  /* 0x000000fffffff290 */ /* 0x000fe2000fffe0ff */
[----:B------:R-:W-:Y:S11]  /*5200*/  @!P5 BRA `(.L_x_87) ;  /* 0x00000000000cd947 */ /* 0x000ff60003800000 */
[----:B------:R-:W-:Y:S04]  /*5210*/  SHF.L.U32 R3, R173, 0x1f, RZ ;  /* 0x0000001fad037819 */ /* 0x000fe800000006ff */
[----:B------:R-:W1:Y:S02]  /*5220*/  SYNCS.PHASECHK.TRANS64.TRYWAIT P1, [UR43+0x40], R3 ;  /* 0x00004003ff0075a7 */ /* 0x000e64000802112b */
[----:B-1----:R-:W-:Y:S05]  /*5230*/  @!P1 BRA `(.L_x_88) ;  /* 0x0000001c00609947 */ /* 0x002fea0003800000 */
.L_x_87:
[----:B------:R-:W-:Y:S05]  /*5240*/  BSYNC B0 ;  /* 0x0000000000007941 */ /* 0x000fea0003800000 */
.L_x_86:
[----:B------:R2:W4:Y:S01]  /*5250*/  @P0 LDS.128 R92, [R168+UR43+0x200] ;  /* 0x0002002ba85c0984 */ /* 0x0005220008000c00 */
[----:B------:R-:W-:Y:S01]  /*5260*/  UIADD3 UR4, UPT, UPT, UR43, 0x48, URZ ;  /* 0x000000482b047890 */ /* 0x000fe2000fffe0ff */
[----:B------:R-:W-:Y:S02]  /*5270*/  LOP3.LUT R173, R173, 0x1, RZ, 0x3c, !PT ;  /* 0x00000001adad7812 */ /* 0x000fe400078e3cff */
[----:B------:R2:W1:Y:S01]  /*5280*/  @P0 LDS.128 R96, [R178+0x10] ;  /* 0x00001000b2600984 */ /* 0x0004620000000c00 */
[----:B------:R-:W-:Y:S03]  /*5290*/  UPRMT UR4, UR37, 0x654, UR4 ;  /* 0x0000065425047896 */ /* 0x000fe60008000004 */
[----:B------:R2:W1:Y:S04]  /*52a0*/  @P0 LDS.128 R88, [R177+0x20] ;  /* 0x00002000b1580984 */ /* 0x0004680000000c00 */
[----:B------:R2:W1:Y:S01]  /*52b0*/  @P0 LDS.128 R84, [R176+0x30] ;  /* 0x00003000b0540984 */ /* 0x0004620000000c00 */
[----:B------:R-:W-:Y:S01]  /*52c0*/  @!PT LDS RZ, [RZ] ;  /* 0x00000000fffff984 */ /* 0x000fe20000000800 */
[----:B------:R-:W-:Y:S01]  /*52d0*/  @!PT LDS RZ, [RZ] ;  /* 0x00000000fffff984 */ /* 0x000fe20000000800 */
[----:B------:R-:W-:Y:S01]  /*52e0*/  @!PT LDS RZ, [RZ] ;  /* 0x00000000fffff984 */ /* 0x000fe20000000800 */
[----:B------:R-:W-:Y:S01]  /*52f0*/  @!PT LDS RZ, [RZ] ;  /* 0x00000000fffff984 */ /* 0x000fe20000000800 */
[----:B------:R5:W-:Y:S06]  /*5300*/  MEMBAR.ALL.CTA ;  /* 0x0000000000007992 */ /* 0x000bec0000008000 */
[----:B-----5:R-:W5:Y:S02]  /*5310*/  FENCE.VIEW.ASYNC.S ;  /* 0x00000000000073c6 */ /* 0x020f640000000000 */
[----:B-----5:R-:W-:Y:S01]  /*5320*/  SYNCS.ARRIVE.TRANS64.RED.A1T0 RZ, [UR4], RZ ;  /* 0x000000ffffff79a7 */ /* 0x020fe20008100404 */
.L_x_85:
[----:B------:R-:W-:Y:S05]  /*5330*/  BSYNC B1 ;  /* 0x0000000000017941 */ /* 0x000fea0003800000 */
.L_x_84:
[----:B-1----:R-:W-:Y:S04]  /*5340*/  SHF.R.U32.HI R0, RZ, 0x15, R64 ;  /* 0x00000015ff007819 */ /* 0x002fe80000011640 */
[----:B------:R-:W-:Y:S01]  /*5350*/  LOP3.LUT P0, RZ, R0, 0x3, R169, 0x48, !PT ;  /* 0x0000000300ff7812 */ /* 0x000fe200078048a9 */
[----:B------:R-:W-:Y:S01]  /*5360*/  @!UPT UIADD3 URZ, UPT, UPT, URZ, URZ, URZ ;  /* 0x000000fffffff290 */ /* 0x000fe2000fffe0ff */
[----:B------:R-:W-:Y:S11]  /*5370*/  @P4 BRA `(.L_x_89) ;  /* 0x0000000000084947 */ /* 0x000ff60003800000 */
[----:B------:R-:W1:Y:S02]  /*5380*/  SYNCS.PHASECHK.TRANS64.TRYWAIT P1, [R156+URZ+0x80], R5 ;  /* 0x000080059c0075a7 */ /* 0x000e6400080211ff */
[----:B-1----:R-:W-:Y:S05]  /*5390*/  @!P1 BRA `(.L_x_90) ;  /* 0x0000001c00209947 */ /* 0x002fea0003800000 */
.L_x_89:
[----:B------:R-:W-:Y:S05]  /*53a0*/  @!P0 BRA `(.L_x_91) ;  /* 0x0000000000408947 */ /* 0x000fea0003800000 */
[----:B------:R-:W1:Y:S01]  /*53b0*/  LDCU.64 UR8, c[0x4][0x70] ;  /* 0x01000e00ff0877ac */ /* 0x000e620008000a00 */
[----:B------:R-:W-:Y:S01]  /*53c0*/  MOV R3, 0x0 ;  /* 0x0000000000037802 */ /* 0x000fe20000000f00 */
[----:B------:R-:W-:Y:S02]  /*53d0*/  HFMA2 R12, -RZ, RZ, 0, 5.9604644775390625e-08 ;  /* 0x00000001ff0c7431 */ /* 0x000fe400000001ff */
[----:B------:R-:W-:Y:S02]  /*53e0*/  IMAD.MOV.U32 R8, RZ, RZ, 0x192 ;  /* 0x00000192ff087424 */ /* 0x000fe400078e00ff */
[----:B------:R-:W-:Y:S01]  /*53f0*/  IMAD.MOV.U32 R13, RZ, RZ, RZ ;  /* 0x000000ffff0d7224 */ /* 0x000fe200078e00ff */
[----:B------:R-:W5:Y:S01]  /*5400*/  LDCU.64 UR6, c[0x4][0x78] ;  /* 0x01000f00ff0677ac */ /* 0x000f620008000a00 */
[----:B------:R-:W2:Y:S01]  /*5410*/  LDC.64 R2, c[0x4][R3] ;  /* 0x0100000003027b82 */ /* 0x000ea20000000a00 */
[----:B------:R-:W3:Y:S01]  /*5420*/  LDCU.64 UR4, c[0x4][0x10] ;  /* 0x01000200ff0477ac */ /* 0x000ee20008000a00 */
[----:B-1----:R-:W-:Y:S01]  /*5430*/  MOV R5, UR9 ;  /* 0x0000000900057c02 */ /* 0x002fe20008000f00 */
[----:B------:R-:W-:Y:S01]  /*5440*/  IMAD.U32 R4, RZ, RZ, UR8 ;  /* 0x00000008ff047e24 */ /* 0x000fe2000f8e00ff */
[----:B-----5:R-:W-:Y:S01]  /*5450*/  MOV R7, UR7 ;  /* 0x0000000700077c02 */ /* 0x020fe20008000f00 */
[----:B------:R-:W-:Y:S01]  /*5460*/  IMAD.U32 R6, RZ, RZ, UR6 ;  /* 0x00000006ff067e24 */ /* 0x000fe2000f8e00ff */
[----:B---3--:R-:W-:Y:S01]  /*5470*/  MOV R11, UR5 ;  /* 0x00000005000b7c02 */ /* 0x008fe20008000f00 */
[----:B------:R-:W-:Y:S02]  /*5480*/  IMAD.U32 R10, RZ, RZ, UR4 ;  /* 0x00000004ff0a7e24 */ /* 0x000fe4000f8e00ff */
[----:B------:R-:W-:Y:S07]  /*5490*/  LEPC R20, `(.L_x_91) ;  /* 0x000000001014794e */ /* 0x000fee0000000000 */
[----:B--2-4-:R-:W-:Y:S05]  /*54a0*/  CALL.ABS.NOINC R2 ;  /* 0x0000000002007343 */ /* 0x014fea0003c00000 */
.L_x_91:
[----:B------:R-:W-:Y:S01]  /*54b0*/  LOP3.LUT P0, RZ, R166, 0x60, RZ, 0xc0, !PT ;  /* 0x00000060a6ff7812 */ /* 0x000fe2000780c0ff */
[----:B------:R-:W-:Y:S05]  /*54c0*/  WARPSYNC.ALL ;  /* 0x0000000000007948 */ /* 0x000fea0003800000 */
[----:B------:R-:W-:Y:S01]  /*54d0*/  R2UR UR4, R64 ;  /* 0x00000000400472ca */ /* 0x000fe200000e0000 */
[----:B------:R-:W-:Y:S01]  /*54e0*/  BSSY.RECONVERGENT B0, `(.L_x_92) ;  /* 0x0000121000007945 */ /* 0x000fe20003800200 */
[-C--:B----4-:R-:W-:Y:S02]  /*54f0*/  F2FP.F16.E5M2.UNPACK_B R82, R92.reuse ;  /* 0x0000005cff52723e */ /* 0x090fe400020004ff */
[----:B------:R-:W-:Y:S02]  /*5500*/  F2FP.F16.E5M2.UNPACK_B R109, R92.H1 ;  /* 0x0000005cff6d723e */ /* 0x000fe400030004ff */
[-C--:B------:R-:W-:Y:S01]  /*5510*/  F2FP.F16.E5M2.UNPACK_B R107, R93.reuse ;  /* 0x0000005dff6b723e */ /* 0x080fe200020004ff */
[--C-:B------:R-:W-:Y:S01]  /*5520*/  HADD2.F32 R80, -RZ, R82.reuse.H0_H0 ;  /* 0x20000052ff507230 */ /* 0x100fe20000004100 */
[----:B------:R-:W-:Y:S01]  /*5530*/  F2FP.F16.E5M2.UNPACK_B R105, R93.H1 ;  /* 0x0000005dff69723e */ /* 0x000fe200030004ff */
[----:B------:R-:W-:Y:S01]  /*5540*/  HADD2.F32 R82, -RZ, R82.H1_H1 ;  /* 0x30000052ff527230 */ /* 0x000fe20000004100 */
[-C--:B------:R-:W-:Y:S01]  /*5550*/  F2FP.F16.E5M2.UNPACK_B R130, R84.reuse ;  /* 0x00000054ff82723e */ /* 0x080fe200020004ff */
[--C-:B------:R-:W-:Y:S01]  /*5560*/  HADD2.F32 R83, -RZ, R109.reuse.H0_H0 ;  /* 0x2000006dff537230 */ /* 0x100fe20000004100 */
[----:B------:R-:W-:Y:S01]  /*5570*/  F2FP.F16.E5M2.UNPACK_B R132, R84.H1 ;  /* 0x00000054ff84723e */ /* 0x000fe200030004ff */
[----:B------:R-:W3:Y:S01]  /*5580*/  LDTM.x64 R4, tmem[UR4] ;  /* 0x00000004000479ee */ /* 0x000ee20008340000 */
[----:B------:R-:W-:Y:S01]  /*5590*/  NOP ;  /* 0x0000000000007918 */ /* 0x000fe20000000000 */
[----:B------:R-:W-:Y:S01]  /*55a0*/  R2UR UR5, R156 ;  /* 0x000000009c0572ca */ /* 0x000fe200000e0000 */
[--C-:B------:R-:W-:Y:S01]  /*55b0*/  HADD2.F32 R129, -RZ, R130.reuse.H0_H0 ;  /* 0x20000082ff817230 */ /* 0x100fe20000004100 */
[----:B------:R-:W-:Y:S01]  /*55c0*/  F2FP.F16.E5M2.UNPACK_B R93, R94 ;  /* 0x0000005eff5d723e */ /* 0x000fe200020004ff */
[----:B------:R-:W-:Y:S01]  /*55d0*/  HADD2.F32 R130, -RZ, R130.H1_H1 ;  /* 0x30000082ff827230 */ /* 0x000fe20000004100 */
[-C--:B------:R-:W-:Y:S01]  /*55e0*/  F2FP.F16.E5M2.UNPACK_B R134, R85.reuse ;  /* 0x00000055ff86723e */ /* 0x080fe200020004ff */
[----:B------:R-:W-:Y:S01]  /*55f0*/  HADD2.F32 R84, -RZ, R109.H1_H1 ;  /* 0x3000006dff547230 */ /* 0x000fe20000004100 */
[----:B------:R-:W-:Y:S01]  /*5600*/  F2FP.F16.E5M2.UNPACK_B R136, R85.H1 ;  /* 0x00000055ff88723e */ /* 0x000fe200030004ff */
[--C-:B------:R-:W-:Y:S01]  /*5610*/  HADD2.F32 R85, -RZ, R107.reuse.H0_H0 ;  /* 0x2000006bff557230 */ /* 0x100fe20000004100 */
[-C--:B------:R-:W-:Y:S01]  /*5620*/  F2FP.F16.E5M2.UNPACK_B R138, R86.reuse ;  /* 0x00000056ff8a723e */ /* 0x080fe200020004ff */
[--C-:B------:R-:W-:Y:S01]  /*5630*/  HADD2.F32 R133, -RZ, R134.reuse.H0_H0 ;  /* 0x20000086ff857230 */ /* 0x100fe20000004100 */
[----:B------:R-:W-:Y:S01]  /*5640*/  F2FP.F16.E5M2.UNPACK_B R140, R86.H1 ;  /* 0x00000056ff8c723e */ /* 0x000fe200030004ff */
[----:B------:R-:W-:Y:S01]  /*5650*/  HADD2.F32 R86, -RZ, R107.H1_H1 ;  /* 0x3000006bff567230 */ /* 0x000fe20000004100 */
[----:B------:R-:W-:Y:S01]  /*5660*/  F2FP.F16.E5M2.UNPACK_B R142, R87 ;  /* 0x00000057ff8e723e */ /* 0x000fe200020004ff */
[----:B------:R-:W-:Y:S01]  /*5670*/  UIADD3 UR5, UPT, UPT, UR5, 0xa0, URZ ;  /* 0x000000a005057890 */ /* 0x000fe2000fffe0ff */
[----:B------:R-:W-:Y:S01]  /*5680*/  HADD2.F32 R134, -RZ, R134.H1_H1 ;  /* 0x30000086ff867230 */ /* 0x000fe20000004100 */
[----:B------:R-:W-:Y:S01]  /*5690*/  F2FP.F16.E5M2.UNPACK_B R114, R88 ;  /* 0x00000058ff72723e */ /* 0x000fe200020004ff */
[--C-:B------:R-:W-:Y:S01]  /*56a0*/  HADD2.F32 R137, -RZ, R138.reuse.H0_H0 ;  /* 0x2000008aff897230 */ /* 0x100fe20000004100 */
[----:B------:R-:W-:Y:S01]  /*56b0*/  UPRMT UR5, UR37, 0x654, UR5 ;  /* 0x0000065425057896 */ /* 0x000fe20008000005 */
[----:B------:R-:W-:Y:S01]  /*56c0*/  HADD2.F32 R138, -RZ, R138.H1_H1 ;  /* 0x3000008aff8a7230 */ /* 0x000fe20000004100 */
[-C--:B------:R-:W-:Y:S01]  /*56d0*/  F2FP.F16.E5M2.UNPACK_B R118, R89.reuse ;  /* 0x00000059ff76723e */ /* 0x080fe200020004ff */
[--C-:B------:R-:W-:Y:S01]  /*56e0*/  HADD2.F32 R113, -RZ, R114.reuse.H0_H0 ;  /* 0x20000072ff717230 */ /* 0x100fe20000004100 */
[----:B------:R-:W-:Y:S01]  /*56f0*/  F2FP.F16.E5M2.UNPACK_B R120, R89.H1 ;  /* 0x00000059ff78723e */ /* 0x000fe200030004ff */
[C---:B---3--:R-:W-:Y:S01]  /*5700*/  FMUL R4, R78.reuse, R4 ;  /* 0x000000044e047220 */ /* 0x048fe20000400000 */
[C---:B------:R-:W-:Y:S01]  /*5710*/  FMUL R5, R78.reuse, R5 ;  /* 0x000000054e057220 */ /* 0x040fe20000400000 */
[C---:B------:R-:W-:Y:S01]  /*5720*/  FMUL R8, R78.reuse, R8 ;  /* 0x000000084e087220 */ /* 0x040fe20000400000 */
[C---:B------:R-:W-:Y:S01]  /*5730*/  FMUL R9, R78.reuse, R9 ;  /* 0x000000094e097220 */ /* 0x040fe20000400000 */
[----:B------:R-:W-:Y:S01]  /*5740*/  SYNCS.ARRIVE.TRANS64.RED.A1T0 RZ, [UR5], RZ ;  /* 0x000000ffffff79a7 */ /* 0x000fe20008100405 */
[C---:B------:R-:W-:Y:S01]  /*5750*/  FFMA R4, R81.reuse, R80, R4 ;  /* 0x0000005051047223 */ /* 0x040fe20000000004 */
[C---:B------:R-:W-:Y:S01]  /*5760*/  FFMA R5, R81.reuse, R82, R5 ;  /* 0x0000005251057223 */ /* 0x040fe20000000005 */
[----:B------:R-:W-:Y:S02]  /*5770*/  HADD2.F32 R89, -RZ, R93.H0_H0 ;  /* 0x2000005dff597230 */ /* 0x000fe40000004100 */
[C---:B------:R-:W-:Y:S01]  /*5780*/  FMUL R12, R78.reuse, R12 ;  /* 0x0000000c4e0c7220 */ /* 0x040fe20000400000 */
        /* <DEDUP_REMOVED lines=11> */
[----:B------:R-:W-:Y:S02]  /*5840*/  HADD2.F32 R114, -RZ, R114.H1_H1 ;  /* 0x30000072ff727230 */ /* 0x000fe40000004100 */
[C---:B------:R-:W-:Y:S01]  /*5850*/  FMUL R32, R78.reuse, R36 ;  /* 0x000000244e207220 */ /* 0x040fe20000400000 */
[C---:B------:R-:W-:Y:S01]  /*5860*/  FMUL R33, R78.reuse, R37 ;  /* 0x000000254e217220 */ /* 0x040fe20000400000 */
[--C-:B------:R-:W-:Y:S02]  /*5870*/  HADD2.F32 R117, -RZ, R118.reuse.H0_H0 ;  /* 0x20000076ff757230 */ /* 0x100fe40000004100 */
[C---:B------:R-:W-:Y:S01]  /*5880*/  FMUL R36, R78.reuse, R40 ;  /* 0x000000284e247220 */ /* 0x040fe20000400000 */
[----:B------:R-:W-:Y:S02]  /*5890*/  HADD2.F32 R118, -RZ, R118.H1_H1 ;  /* 0x30000076ff767230 */ /* 0x000fe40000004100 */
        /* <DEDUP_REMOVED lines=8> */
[----:B------:R-:W-:Y:S01]  /*5920*/  F2FP.F16.E5M2.UNPACK_B R92, R94.H1 ;  /* 0x0000005eff5c723e */ /* 0x000fe200030004ff */
[C---:B------:R-:W-:Y:S01]  /*5930*/  FMUL R53, R78.reuse, R57 ;  /* 0x000000394e357220 */ /* 0x040fe20000400000 */
[C---:B------:R-:W-:Y:S01]  /*5940*/  FMUL R56, R78.reuse, R60 ;  /* 0x0000003c4e387220 */ /* 0x040fe20000400000 */
[----:B------:R-:W-:Y:S01]  /*5950*/  F2FP.F16.E5M2.UNPACK_B R141, R87.H1 ;  /* 0x00000057ff8d723e */ /* 0x000fe200030004ff */
[C---:B------:R-:W-:Y:S01]  /*5960*/  FMUL R57, R78.reuse, R61 ;  /* 0x0000003d4e397220 */ /* 0x040fe20000400000 */
[----:B------:R-:W-:Y:S02]  /*5970*/  HADD2.F32 R80, -RZ, R142.H1_H1 ;  /* 0x3000008eff507230 */ /* 0x000fe40000004100 */
[C---:B------:R-:W-:Y:S01]  /*5980*/  FMUL R60, R78.reuse, R64 ;  /* 0x000000404e3c7220 */ /* 0x040fe20000400000 */
[----:B------:R-:W-:Y:S01]  /*5990*/  F2FP.F16.E5M2.UNPACK_B R116, R88.H1 ;  /* 0x00000058ff74723e */ /* 0x000fe200030004ff */
[C---:B------:R-:W-:Y:S01]  /*59a0*/  FMUL R61, R78.reuse, R65 ;  /* 0x000000414e3d7220 */ /* 0x040fe20000400000 */
[C---:B------:R-:W-:Y:S01]  /*59b0*/  FMUL R6, R78.reuse, R6 ;  /* 0x000000064e067220 */ /* 0x040fe20000400000 */
[----:B------:R-:W-:Y:S01]  /*59c0*/  F2FP.F16.E5M2.UNPACK_B R94, R95 ;  /* 0x0000005fff5e723e */ /* 0x000fe200020004ff */
[C---:B------:R-:W-:Y:S01]  /*59d0*/  FMUL R7, R78.reuse, R7 ;  /* 0x000000074e077220 */ /* 0x040fe20000400000 */
[--C-:B------:R-:W-:Y:S02]  /*59e0*/  HADD2.F32 R87, -RZ, R105.reuse.H0_H0 ;  /* 0x20000069ff577230 */ /* 0x100fe40000004100 */
[C---:B------:R-:W-:Y:S01]  /*59f0*/  FFMA R6, R81.reuse, R83, R6 ;  /* 0x0000005351067223 */ /* 0x040fe20000000006 */
[----:B------:R-:W-:Y:S01]  /*5a00*/  F2FP.F16.E5M2.UNPACK_B R122, R90 ;  /* 0x0000005aff7a723e */ /* 0x000fe200020004ff */
[C---:B------:R-:W-:Y:S01]  /*5a10*/  FFMA R7, R81.reuse, R84, R7 ;  /* 0x0000005451077223 */ /* 0x040fe20000000007 */
[C---:B------:R-:W-:Y:S01]  /*5a20*/  FFMA R8, R81.reuse, R85, R8 ;  /* 0x0000005551087223 */ /* 0x040fe20000000008 */
[----:B------:R-:W-:Y:S01]  /*5a30*/  F2FP.F16.E5M2.UNPACK_B R124, R90.H1 ;  /* 0x0000005aff7c723e */ /* 0x000fe200030004ff */
[----:B------:R-:W-:Y:S02]  /*5a40*/  HADD2.F32 R88, -RZ, R105.H1_H1 ;  /* 0x30000069ff587230 */ /* 0x000fe40000004100 */
[----:B------:R-:W-:Y:S01]  /*5a50*/  FFMA R9, R81, R86, R9 ;  /* 0x0000005651097223 */ /* 0x000fe20000000009 */
[----:B------:R-:W-:Y:S01]  /*5a60*/  F2FP.SATFINITE.E5M2.F32.PACK_AB_MERGE_C R156, R7, R6, RZ ;  /* 0x00000006079c723e */ /* 0x000fe200048060ff */
[----:B------:R-:W-:Y:S02]  /*5a70*/  HADD2.F32 R90, -RZ, R93.H1_H1 ;  /* 0x3000005dff5a7230 */ /* 0x000fe40000004100 */
[C---:B------:R-:W-:Y:S01]  /*5a80*/  FMUL R10, R78.reuse, R10 ;  /* 0x0000000a4e0a7220 */ /* 0x040fe20000400000 */
[--C-:B------:R-:W-:Y:S01]  /*5a90*/  HADD2.F32 R93, -RZ, R94.reuse.H0_H0 ;  /* 0x2000005eff5d7230 */ /* 0x100fe20000004100 */
[----:B------:R-:W-:Y:S01]  /*5aa0*/  F2FP.SATFINITE.E5M2.F32.PACK_AB_MERGE_C R156, R5, R4, R156 ;  /* 0x00000004059c723e */ /* 0x000fe2000480609c */
[----:B------:R-:W-:Y:S02]  /*5ab0*/  HADD2.F32 R94, -RZ, R94.H1_H1 ;  /* 0x3000005eff5e7230 */ /* 0x000fe40000004100 */
[C---:B------:R-:W-:Y:S01]  /*5ac0*/  FFMA R10, R81.reuse, R87, R10 ;  /* 0x00000057510a7223 */ /* 0x040fe2000000000a */
[--C-:B------:R-:W-:Y:S02]  /*5ad0*/  HADD2.F32 R121, -RZ, R122.reuse.H0_H0 ;  /* 0x2000007aff797230 */ /* 0x100fe40000004100 */
[C---:B------:R-:W-:Y:S01]  /*5ae0*/  FMUL R11, R78.reuse, R11 ;  /* 0x0000000b4e0b7220 */ /* 0x040fe20000400000 */
[----:B------:R-:W-:Y:S01]  /*5af0*/  F2FP.F16.E5M2.UNPACK_B R126, R91 ;  /* 0x0000005bff7e723e */ /* 0x000fe200020004ff */
[----:B------:R-:W-:Y:S01]  /*5b00*/  HADD2.F32 R122, -RZ, R122.H1_H1 ;  /* 0x3000007aff7a7230 */ /* 0x000fe20000004100 */
[----:B------:R-:W-:Y:S01]  /*5b10*/  F2FP.F16.E5M2.UNPACK_B R103, R95.H1 ;  /* 0x0000005fff67723e */ /* 0x000fe200030004ff */
[C---:B------:R-:W-:Y:S01]  /*5b20*/  FFMA R11, R81.reuse, R88, R11 ;  /* 0x00000058510b7223 */ /* 0x040fe2000000000b */
[----:B------:R-:W-:Y:S01]  /*5b30*/  F2FP.F16.E5M2.UNPACK_B R128, R91.H1 ;  /* 0x0000005bff80723e */ /* 0x000fe200030004ff */
[----:B------:R-:W-:Y:S02]  /*5b40*/  HADD2.F32 R91, -RZ, R92.H0_H0 ;  /* 0x2000005cff5b7230 */ /* 0x000fe40000004100 */
[C---:B------:R-:W-:Y:S01]  /*5b50*/  FFMA R12, R81.reuse, R89, R12 ;  /* 0x00000059510c7223 */ /* 0x040fe2000000000c */
[----:B------:R-:W-:Y:S01]  /*5b60*/  FFMA R13, R81, R90, R13 ;  /* 0x0000005a510d7223 */ /* 0x000fe2000000000d */
[----:B------:R-:W-:Y:S01]  /*5b70*/  F2FP.SATFINITE.E5M2.F32.PACK_AB_MERGE_C R157, R11, R10, RZ ;  /* 0x0000000a0b9d723e */ /* 0x000fe200048060ff */
[--C-:B------:R-:W-:Y:S01]  /*5b80*/  HADD2.F32 R125, -RZ, R126.reuse.H0_H0 ;  /* 0x2000007eff7d7230 */ /* 0x100fe20000004100 */
[----:B------:R-:W-:Y:S01]  /*5b90*/  F2FP.F16.E5M2.UNPACK_B R101, R96 ;  /* 0x00000060ff65723e */ /* 0x000fe200020004ff */
[----:B------:R-:W-:Y:S01]  /*5ba0*/  HADD2.F32 R126, -RZ, R126.H1_H1 ;  /* 0x3000007eff7e7230 */ /* 0x000fe20000004100 */
[----:B------:R-:W-:Y:S01]  /*5bb0*/  F2FP.SATFINITE.E5M2.F32.PACK_AB_MERGE_C R157, R9, R8, R157 ;  /* 0x00000008099d723e */ /* 0x000fe2000480609d */
[----:B------:R-:W-:Y:S02]  /*5bc0*/  HADD2.F32 R83, -RZ, R142.H0_H0 ;  /* 0x2000008eff537230 */ /* 0x000fe40000004100 */
[C---:B------:R-:W-:Y:S01]  /*5bd0*/  FMUL R14, R78.reuse, R14 ;  /* 0x0000000e4e0e7220 */ /* 0x040fe20000400000 */
[----:B------:R-:W-:Y:S02]  /*5be0*/  HADD2.F32 R92, -RZ, R92.H1_H1 ;  /* 0x3000005cff5c7230 */ /* 0x000fe40000004100 */
[C---:B------:R-:W-:Y:S01]  /*5bf0*/  FMUL R15, R78.reuse, R15 ;  /* 0x0000000f4e0f7220 */ /* 0x040fe20000400000 */
[----:B------:R-:W-:Y:S01]  /*5c00*/  F2FP.F16.E5M2.UNPACK_B R100, R96.H1 ;  /* 0x00000060ff64723e */ /* 0x000fe200030004ff */
[--C-:B------:R-:W-:Y:S02]  /*5c10*/  HADD2.F32 R95, -RZ, R103.reuse.H0_H0 ;  /* 0x20000067ff5f7230 */ /* 0x100fe40000004100 */
[C---:B------:R-:W-:Y:S01]  /*5c20*/  FFMA R14, R81.reuse, R91, R14 ;  /* 0x0000005b510e7223 */ /* 0x040fe2000000000e */
[C---:B------:R-:W-:Y:S01]  /*5c30*/  FFMA R15, R81.reuse, R92, R15 ;  /* 0x0000005c510f7223 */ /* 0x040fe2000000000f */
[C---:B------:R-:W-:Y:S01]  /*5c40*/  FFMA R16, R81.reuse, R93, R16 ;  /* 0x0000005d51107223 */ /* 0x040fe20000000010 */
[----:B------:R-:W-:Y:S01]  /*5c50*/  FFMA R17, R81, R94, R17 ;  /* 0x0000005e51117223 */ /* 0x000fe20000000011 */
[-C--:B------:R-:W-:Y:S01]  /*5c60*/  F2FP.F16.E5M2.UNPACK_B R102, R97.reuse ;  /* 0x00000061ff66723e */ /* 0x080fe200020004ff */
[----:B------:R-:W-:Y:S01]  /*5c70*/  HADD2.F32 R96, -RZ, R103.H1_H1 ;  /* 0x30000067ff607230 */ /* 0x000fe20000004100 */
[----:B------:R-:W-:Y:S01]  /*5c80*/  F2FP.SATFINITE.E5M2.F32.PACK_AB_MERGE_C R158, R15, R14, RZ ;  /* 0x0000000e0f9e723e */ /* 0x000fe200048060ff */
[C---:B------:R-:W-:Y:S01]  /*5c90*/  FMUL R18, R78.reuse, R18 ;  /* 0x000000124e127220 */ /* 0x040fe20000400000 */
[----:B------:R-:W-:Y:S01]  /*5ca0*/  F2FP.F16.E5M2.UNPACK_B R104, R97.H1 ;  /* 0x00000061ff68723e */ /* 0x000fe200030004ff */
[--C-:B------:R-:W-:Y:S01]  /*5cb0*/  HADD2.F32 R97, -RZ, R101.reuse.H0_H0 ;  /* 0x20000065ff617230 */ /* 0x100fe20000004100 */
[----:B------:R-:W-:Y:S01]  /*5cc0*/  F2FP.SATFINITE.E5M2.F32.PACK_AB_MERGE_C R158, R13, R12, R158 ;  /* 0x0000000c0d9e723e */ /* 0x000fe2000480609e */
[C---:B------:R-:W-:Y:S01]  /*5cd0*/  FFMA R18, R81.reuse, R95, R18 ;  /* 0x0000005f51127223 */ /* 0x040fe20000000012 */
[----:B------:R-:W-:Y:S01]  /*5ce0*/  F2FP.F16.E5M2.UNPACK_B R110, R99 ;  /* 0x00000063ff6e723e */ /* 0x000fe200020004ff */
[C---:B------:R-:W-:Y:S01]  /*5cf0*/  FMUL R19, R78.reuse, R19 ;  /* 0x000000134e137220 */ /* 0x040fe20000400000 */
[----:B------:R-:W-:Y:S01]  /*5d00*/  F2FP.F16.E5M2.UNPACK_B R112, R99.H1 ;  /* 0x00000063ff70723e */ /* 0x000fe200030004ff */
[----:B------:R-:W-:Y:S01]  /*5d10*/  HADD2.F32 R99, -RZ, R101.H1_H1 ;  /* 0x30000065ff637230 */ /* 0x000fe20000004100 */
[-C--:B------:R-:W-:Y:S01]  /*5d20*/  F2FP.F16.E5M2.UNPACK_B R106, R98.reuse ;  /* 0x00000062ff6a723e */ /* 0x080fe200020004ff */
[----:B------:R-:W-:Y:S01]  /*5d30*/  HADD2.F32 R101, -RZ, R102.H0_H0 ;  /* 0x20000066ff657230 */ /* 0x000fe20000004100 */
[----:B------:R-:W-:Y:S01]  /*5d40*/  F2FP.F16.E5M2.UNPACK_B R108, R98.H1 ;  /* 0x00000062ff6c723e */ /* 0x000fe200030004ff */
[----:B------:R-:W-:Y:S02]  /*5d50*/  HADD2.F32 R98, -RZ, R100.H0_H0 ;  /* 0x20000064ff627230 */ /* 0x000fe40000004100 */
[C---:B------:R-:W-:Y:S01]  /*5d60*/  FFMA R19, R81.reuse, R96, R19 ;  /* 0x0000006051137223 */ /* 0x040fe20000000013 */
[C---:B------:R-:W-:Y:S01]  /*5d70*/  FFMA R0, R81.reuse, R97, R0 ;  /* 0x0000006151007223 */ /* 0x040fe20000000000 */
[----:B------:R-:W-:Y:S01]  /*5d80*/  FFMA R2, R81, R99, R2 ;  /* 0x0000006351027223 */ /* 0x000fe20000000002 */
[----:B------:R-:W-:Y:S02]  /*5d90*/  HADD2.F32 R102, -RZ, R102.H1_H1 ;  /* 0x30000066ff667230 */ /* 0x000fe40000004100 */
[C---:B------:R-:W-:Y:S01]  /*5da0*/  FMUL R3, R78.reuse, R22 ;  /* 0x000000164e037220 */ /* 0x040fe20000400000 */
[----:B------:R-:W-:Y:S01]  /*5db0*/  HADD2.F32 R100, -RZ, R100.H1_H1 ;  /* 0x30000064ff647230 */ /* 0x000fe20000004100 */
[----:B------:R-:W-:Y:S01]  /*5dc0*/  F2FP.SATFINITE.E5M2.F32.PACK_AB_MERGE_C R159, R19, R18, RZ ;  /* 0x00000012139f723e */ /* 0x000fe200048060ff */
[--C-:B------:R-:W-:Y:S02]  /*5dd0*/  HADD2.F32 R105, -RZ, R106.reuse.H0_H0 ;  /* 0x2000006aff697230 */ /* 0x100fe40000004100 */
[----:B------:R-:W-:Y:S01]  /*5de0*/  FFMA R3, R81, R98, R3 ;  /* 0x0000006251037223 */ /* 0x000fe20000000003 */
[----:B------:R-:W-:Y:S01]  /*5df0*/  HADD2.F32 R106, -RZ, R106.H1_H1 ;  /* 0x3000006aff6a7230 */ /* 0x000fe20000004100 */
[----:B------:R-:W-:Y:S01]  /*5e00*/  F2FP.SATFINITE.E5M2.F32.PACK_AB_MERGE_C R159, R17, R16, R159 ;  /* 0x00000010119f723e */ /* 0x000fe2000480609f */
[----:B------:R-:W-:Y:S02]  /*5e10*/  HADD2.F32 R109, -RZ, R110.H0_H0 ;  /* 0x2000006eff6d7230 */ /* 0x000fe40000004100 */
[C---:B------:R-:W-:Y:S01]  /*5e20*/  FMUL R23, R78.reuse, R23 ;  /* 0x000000174e177220 */ /* 0x040fe20000400000 */
[--C-:B------:R-:W-:Y:S02]  /*5e30*/  HADD2.F32 R103, -RZ, R104.reuse.H0_H0 ;  /* 0x20000068ff677230 */ /* 0x100fe40000004100 */
[C---:B------:R-:W-:Y:S01]  /*5e40*/  FMUL R22, R78.reuse, R26 ;  /* 0x0000001a4e167220 */ /* 0x040fe20000400000 */
[----:B------:R-:W-:Y:S01]  /*5e50*/  HADD2.F32 R104, -RZ, R104.H1_H1 ;  /* 0x30000068ff687230 */ /* 0x000fe20000004100 */
[----:B------:R1:W-:Y:S01]  /*5e60*/  STS.128 [R168+UR43+0x2200], R156 ;  /* 0x0022009ca8007988 */ /* 0x0003e20008000c2b */
[C---:B------:R-:W-:Y:S01]  /*5e70*/  FFMA R23, R81.reuse, R100, R23 ;  /* 0x0000006451177223 */ /* 0x040fe20000000017 */
[C---:B------:R-:W-:Y:S01]  /*5e80*/  FFMA R20, R81.reuse, R101, R20 ;  /* 0x0000006551147223 */ /* 0x040fe20000000014 */
[C---:B------:R-:W-:Y:S01]  /*5e90*/  FFMA R21, R81.reuse, R102, R21 ;  /* 0x0000006651157223 */ /* 0x040fe20000000015 */
[----:B------:R-:W-:Y:S01]  /*5ea0*/  FFMA R22, R81, R103, R22 ;  /* 0x0000006751167223 */ /* 0x000fe20000000016 */
[----:B------:R-:W-:Y:S01]  /*5eb0*/  HADD2.F32 R110, -RZ, R110.H1_H1 ;  /* 0x3000006eff6e7230 */ /* 0x000fe20000004100 */
[----:B------:R-:W-:Y:S01]  /*5ec0*/  F2FP.SATFINITE.E5M2.F32.PACK_AB_MERGE_C R161, R23, R3, RZ ;  /* 0x0000000317a1723e */ /* 0x000fe200048060ff */
[C---:B------:R-:W-:Y:S01]  /*5ed0*/  FMUL R27, R78.reuse, R27 ;  /* 0x0000001b4e1b7220 */ /* 0x040fe20000400000 */
[--C-:B------:R-:W-:Y:S02]  /*5ee0*/  HADD2.F32 R107, -RZ, R108.reuse.H0_H0 ;  /* 0x2000006cff6b7230 */ /* 0x100fe40000004100 */
[----:B------:R-:W-:Y:S01]  /*5ef0*/  FMUL R26, R78, R30 ;  /* 0x0000001e4e1a7220 */ /* 0x000fe20000400000 */
[----:B------:R-:W-:Y:S01]  /*5f00*/  HADD2.F32 R108, -RZ, R108.H1_H1 ;  /* 0x3000006cff6c7230 */ /* 0x000fe20000004100 */
[----:B------:R-:W-:Y:S01]  /*5f10*/  F2FP.SATFINITE.E5M2.F32.PACK_AB_MERGE_C R160, R2, R0, R161 ;  /* 0x0000000002a0723e */ /* 0x000fe200048060a1 */
[C---:B------:R-:W-:Y:S01]  /*5f20*/  FFMA R27, R81.reuse, R104, R27 ;  /* 0x00000068511b7223 */ /* 0x040fe2000000001b */
[C---:B------:R-:W-:Y:S01]  /*5f30*/  FFMA R24, R81.reuse, R105, R24 ;  /* 0x0000006951187223 */ /* 0x040fe20000000018 */
[C---:B------:R-:W-:Y:S01]  /*5f40*/  FFMA R25, R81.reuse, R106, R25 ;  /* 0x0000006a51197223 */ /* 0x040fe20000000019 */
[----:B------:R-:W-:Y:S01]  /*5f50*/  FFMA R26, R81, R107, R26 ;  /* 0x0000006b511a7223 */ /* 0x000fe2000000001a */
[C---:B------:R-:W-:Y:S01]  /*5f60*/  FMUL R31, R78.reuse, R31 ;  /* 0x0000001f4e1f7220 */ /* 0x040fe20000400000 */
[--C-:B------:R-:W-:Y:S01]  /*5f70*/  HADD2.F32 R111, -RZ, R112.reuse.H0_H0 ;  /* 0x20000070ff6f7230 */ /* 0x100fe20000004100 */
[----:B------:R-:W-:Y:S01]  /*5f80*/  F2FP.SATFINITE.E5M2.F32.PACK_AB_MERGE_C R162, R27, R22, RZ ;  /* 0x000000161ba2723e */ /* 0x000fe200048060ff */
[----:B------:R-:W-:Y:S02]  /*5f90*/  HADD2.F32 R112, -RZ, R112.H1_H1 ;  /* 0x30000070ff707230 */ /* 0x000fe40000004100 */
[C---:B------:R-:W-:Y:S01]  /*5fa0*/  FFMA R31, R81.reuse, R108, R31 ;  /* 0x0000006c511f7223 */ /* 0x040fe2000000001f */
[----:B------:R-:W-:Y:S01]  /*5fb0*/  FFMA R28, R81, R109, R28 ;  /* 0x0000006d511c7223 */ /* 0x000fe2000000001c */
[----:B------:R-:W-:Y:S01]  /*5fc0*/  F2FP.SATFINITE.E5M2.F32.PACK_AB_MERGE_C R161, R21, R20, R162 ;  /* 0x0000001415a1723e */ /* 0x000fe200048060a2 */
[----:B------:R-:W-:Y:S01]  /*5fd0*/  FFMA R29, R81, R110, R29 ;  /* 0x0000006e511d7223 */ /* 0x000fe2000000001d */
[C---:B------:R-:W-:Y:S01]  /*5fe0*/  FMUL R30, R78.reuse, R34 ;  /* 0x000000224e1e7220 */ /* 0x040fe20000400000 */
[----:B------:R-:W-:Y:S01]  /*5ff0*/  F2FP.SATFINITE.E5M2.F32.PACK_AB_MERGE_C R163, R31, R26, RZ ;  /* 0x0000001a1fa3723e */ /* 0x000fe200048060ff */
[C---:B------:R-:W-:Y:S01]  /*6000*/  FMUL R35, R78.reuse, R35 ;  /* 0x000000234e237220 */ /* 0x040fe20000400000 */
[--C-:B------:R-:W-:Y:S02]  /*6010*/  HADD2.F32 R115, -RZ, R116.reuse.H0_H0 ;  /* 0x20000074ff737230 */ /* 0x100fe40000004100 */
[----:B------:R-:W-:Y:S01]  /*6020*/  FFMA R30, R81, R111, R30 ;  /* 0x0000006f511e7223 */ /* 0x000fe2000000001e */
[----:B------:R-:W-:Y:S01]  /*6030*/  F2FP.SATFINITE.E5M2.F32.PACK_AB_MERGE_C R162, R25, R24, R163 ;  /* 0x0000001819a2723e */ /* 0x000fe200048060a3 */
[C---:B------:R-:W-:Y:S01]  /*6040*/  FFMA R35, R81.reuse, R112, R35 ;  /* 0x0000007051237223 */ /* 0x040fe20000000023 */
[C---:B------:R-:W-:Y:S01]  /*6050*/  FFMA R32, R81.reuse, R113, R32 ;  /* 0x0000007151207223 */ /* 0x040fe20000000020 */
[----:B------:R-:W-:Y:S01]  /*6060*/  FFMA R33, R81, R114, R33 ;  /* 0x0000007251217223 */ /* 0x000fe20000000021 */
[----:B------:R-:W-:Y:S02]  /*6070*/  HADD2.F32 R116, -RZ, R116.H1_H1 ;  /* 0x30000074ff747230 */ /* 0x000fe40000004100 */
        /* <DEDUP_REMOVED lines=9> */
[----:B------:R-:W-:Y:S01]  /*6110*/  HADD2.F32 R120, -RZ, R120.H1_H1 ;  /* 0x30000078ff787230 */ /* 0x000fe20000004100 */
[----:B------:R1:W-:Y:S01]  /*6120*/  STS.128 [R178+0x2010], R160 ;  /* 0x002010a0b2007388 */ /* 0x0003e20000000c00 */
[----:B------:R-:W-:Y:S01]  /*6130*/  F2FP.SATFINITE.E5M2.F32.PACK_AB_MERGE_C R184, R39, R34, RZ ;  /* 0x0000002227b8723e */ /* 0x000fe200048060ff */
[C---:B------:R-:W-:Y:S01]  /*6140*/  FMUL R38, R78.reuse, R42 ;  /* 0x0000002a4e267220 */ /* 0x040fe20000400000 */
[C---:B------:R-:W-:Y:S01]  /*6150*/  FMUL R43, R78.reuse, R43 ;  /* 0x0000002b4e2b7220 */ /* 0x040fe20000400000 */
[--C-:B------:R-:W-:Y:S01]  /*6160*/  HADD2.F32 R123, -RZ, R124.reuse.H0_H0 ;  /* 0x2000007cff7b7230 */ /* 0x100fe20000004100 */
[----:B------:R-:W-:Y:S01]  /*6170*/  F2FP.SATFINITE.E5M2.F32.PACK_AB_MERGE_C R184, R33, R32, R184 ;  /* 0x0000002021b8723e */ /* 0x000fe200048060b8 */
[C---:B------:R-:W-:Y:S01]  /*6180*/  FFMA R38, R81.reuse, R119, R38 ;  /* 0x0000007751267223 */ /* 0x040fe20000000026 */
        /* <DEDUP_REMOVED lines=12> */
[C---:B------:R-:W-:Y:S01]  /*6250*/  FFMA R45, R81.reuse, R126, R45 ;  /* 0x0000007e512d7223 */ /* 0x040fe2000000002d */
[----:B------:R-:W-:Y:S02]  /*6260*/  HADD2.F32 R128, -RZ, R128.H1_H1 ;  /* 0x30000080ff807230 */ /* 0x000fe40000004100 */
[C---:B------:R-:W-:Y:S01]  /*6270*/  FMUL R46, R78.reuse, R50 ;  /* 0x000000324e2e7220 */ /* 0x040fe20000400000 */
[C---:B------:R-:W-:Y:S01]  /*6280*/  FMUL R51, R78.reuse, R51 ;  /* 0x000000334e337220 */ /* 0x040fe20000400000 */
[--C-:B------:R-:W-:Y:S02]  /*6290*/  HADD2.F32 R131, -RZ, R132.reuse.H0_H0 ;  /* 0x20000084ff837230 */ /* 0x100fe40000004100 */
[C---:B------:R-:W-:Y:S01]  /*62a0*/  FMUL R50, R78.reuse, R54 ;  /* 0x000000364e327220 */ /* 0x040fe20000400000 */
[C---:B------:R-:W-:Y:S01]  /*62b0*/  FFMA R46, R81.reuse, R127, R46 ;  /* 0x0000007f512e7223 */ /* 0x040fe2000000002e */
[----:B------:R-:W-:Y:S02]  /*62c0*/  HADD2.F32 R132, -RZ, R132.H1_H1 ;  /* 0x30000084ff847230 */ /* 0x000fe40000004100 */
[C---:B------:R-:W-:Y:S01]  /*62d0*/  FFMA R51, R81.reuse, R128, R51 ;  /* 0x0000008051337223 */ /* 0x040fe20000000033 */
[C---:B------:R-:W-:Y:S01]  /*62e0*/  FMUL R55, R78.reuse, R55 ;  /* 0x000000374e377220 */ /* 0x040fe20000400000 */
[C---:B------:R-:W-:Y:S01]  /*62f0*/  FFMA R48, R81.reuse, R129, R48 ;  /* 0x0000008151307223 */ /* 0x040fe20000000030 */
[C---:B------:R-:W-:Y:S01]  /*6300*/  FFMA R49, R81.reuse, R130, R49 ;  /* 0x0000008251317223 */ /* 0x040fe20000000031 */
[--C-:B------:R-:W-:Y:S02]  /*6310*/  HADD2.F32 R135, -RZ, R136.reuse.H0_H0 ;  /* 0x20000088ff877230 */ /* 0x100fe40000004100 */
[C---:B------:R-:W-:Y:S01]  /*6320*/  FFMA R50, R81.reuse, R131, R50 ;  /* 0x0000008351327223 */ /* 0x040fe20000000032 */
[----:B------:R-:W-:Y:S02]  /*6330*/  HADD2.F32 R136, -RZ, R136.H1_H1 ;  /* 0x30000088ff887230 */ /* 0x000fe40000004100 */
[C---:B------:R-:W-:Y:S01]  /*6340*/  FMUL R54, R78.reuse, R58 ;  /* 0x0000003a4e367220 */ /* 0x040fe20000400000 */
        /* <DEDUP_REMOVED lines=16> */
[----:B------:R-:W-:Y:S01]  /*6450*/  FFMA R63, R81, R140, R63 ;  /* 0x0000008c513f7223 */ /* 0x000fe2000000003f */
[----:B------:R-:W-:Y:S01]  /*6460*/  FMUL R67, R78, R67 ;  /* 0x000000434e437220 */ /* 0x000fe20000400000 */
[----:B------:R-:W-:Y:S01]  /*6470*/  F2FP.SATFINITE.E5M2.F32.PACK_AB_MERGE_C R186, R47, R42, RZ ;  /* 0x0000002a2fba723e */ /* 0x000fe200048060ff */
[----:B------:R-:W-:Y:S01]  /*6480*/  FFMA R60, R81, R83, R60 ;  /* 0x00000053513c7223 */ /* 0x000fe2000000003c */
[----:B------:R-:W-:Y:S01]  /*6490*/  F2FP.SATFINITE.E5M2.F32.PACK_AB_MERGE_C R187, R51, R46, RZ ;  /* 0x0000002e33bb723e */ /* 0x000fe200048060ff */
[C---:B------:R-:W-:Y:S01]  /*64a0*/  FFMA R61, R81.reuse, R80, R61 ;  /* 0x00000050513d7223 */ /* 0x040fe2000000003d */
[C---:B------:R-:W-:Y:S01]  /*64b0*/  FFMA R62, R81.reuse, R85, R62 ;  /* 0x00000055513e7223 */ /* 0x040fe2000000003e */
[----:B------:R-:W-:Y:S01]  /*64c0*/  FFMA R67, R81, R82, R67 ;  /* 0x0000005251437223 */ /* 0x000fe20000000043 */
[----:B------:R-:W-:Y:S02]  /*64d0*/  F2FP.SATFINITE.E5M2.F32.PACK_AB_MERGE_C R186, R41, R40, R186 ;  /* 0x0000002829ba723e */ /* 0x000fe400048060ba */
[----:B------:R-:W-:Y:S02]  /*64e0*/  F2FP.SATFINITE.E5M2.F32.PACK_AB_MERGE_C R187, R45, R44, R187 ;  /* 0x0000002c2dbb723e */ /* 0x000fe400048060bb */
[----:B------:R-:W-:Y:S02]  /*64f0*/  F2FP.SATFINITE.E5M2.F32.PACK_AB_MERGE_C R188, R55, R50, RZ ;  /* 0x0000003237bc723e */ /* 0x000fe400048060ff */
[----:B------:R-:W-:Y:S01]  /*6500*/  F2FP.SATFINITE.E5M2.F32.PACK_AB_MERGE_C R189, R59, R54, RZ ;  /* 0x000000363bbd723e */ /* 0x000fe200048060ff */
[----:B------:R1:W-:Y:S01]  /*6510*/  STS.128 [R177+0x2020], R184 ;  /* 0x002020b8b1007388 */ /* 0x0003e20000000c00 */
[----:B------:R-:W-:Y:S02]  /*6520*/  F2FP.SATFINITE.E5M2.F32.PACK_AB_MERGE_C R190, R63, R58, RZ ;  /* 0x0000003a3fbe723e */ /* 0x000fe400048060ff */
[----:B------:R-:W-:Y:S02]  /*6530*/  F2FP.SATFINITE.E5M2.F32.PACK_AB_MERGE_C R182, R67, R62, RZ ;  /* 0x0000003e43b6723e */ /* 0x000fe400048060ff */
[----:B------:R-:W-:Y:S02]  /*6540*/  F2FP.SATFINITE.E5M2.F32.PACK_AB_MERGE_C R188, R49, R48, R188 ;  /* 0x0000003031bc723e */ /* 0x000fe400048060bc */
[----:B------:R-:W-:Y:S02]  /*6550*/  F2FP.SATFINITE.E5M2.F32.PACK_AB_MERGE_C R189, R53, R52, R189 ;  /* 0x0000003435bd723e */ /* 0x000fe400048060bd */
[----:B------:R-:W-:Y:S02]  /*6560*/  F2FP.SATFINITE.E5M2.F32.PACK_AB_MERGE_C R190, R57, R56, R190 ;  /* 0x0000003839be723e */ /* 0x000fe400048060be */
[----:B------:R-:W-:Y:S02]  /*6570*/  F2FP.SATFINITE.E5M2.F32.PACK_AB_MERGE_C R191, R61, R60, R182 ;  /* 0x0000003c3dbf723e */ /* 0x000fe400048060b6 */
[----:B------:R-:W-:Y:S03]  /*6580*/  IADD3 R76, PT, PT, R76, 0x1, RZ ;  /* 0x000000014c4c7810 */ /* 0x000fe60007ffe0ff */
[----:B------:R1:W-:Y:S01]  /*6590*/  STS.128 [R176+0x2030], R188 ;  /* 0x002030bcb0007388 */ /* 0x0003e20000000c00 */
[----:B------:R-:W-:Y:S01]  /*65a0*/  @!PT LDS RZ, [RZ] ;  /* 0x00000000fffff984 */ /* 0x000fe20000000800 */
[----:B------:R-:W-:Y:S01]  /*65b0*/  @!PT LDS RZ, [RZ] ;  /* 0x00000000fffff984 */ /* 0x000fe20000000800 */
[----:B------:R-:W-:Y:S01]  /*65c0*/  @!PT LDS RZ, [RZ] ;  /* 0x00000000fffff984 */ /* 0x000fe20000000800 */
[----:B------:R-:W-:Y:S01]  /*65d0*/  @!PT LDS RZ, [RZ] ;  /* 0x00000000fffff984 */ /* 0x000fe20000000800 */
[----:B------:R3:W-:Y:S07]  /*65e0*/  MEMBAR.ALL.CTA ;  /* 0x0000000000007992 */ /* 0x0007ee0000008000 */
[----:B---3--:R-:W3:Y:S02]  /*65f0*/  FENCE.VIEW.ASYNC.S ;  /* 0x00000000000073c6 */ /* 0x008ee40000000000 */
[----:B---3--:R-:W-:Y:S06]  /*6600*/  BAR.SYNC.DEFER_BLOCKING 0x1, 0x80 ;  /* 0x0042000000007b1d */ /* 0x008fec0000010000 */
[----:B------:R-:W-:Y:S05]  /*6610*/  @P0 BRA `(.L_x_93) ;  /* 0x0000000000340947 */ /* 0x000fea0003800000 */
[----:B------:R-:W-:Y:S01]  /*6620*/  UIADD3 UR12, UPT, UPT, UR43, 0x2200, URZ ;  /* 0x000022002b0c7890 */ /* 0x000fe2000fffe0ff */
[----:B------:R-:W-:Y:S01]  /*6630*/  R2UR UR9, R155 ;  /* 0x000000009b0972ca */ /* 0x000fe200000e0000 */
[----:B------:R-:W-:Y:S01]  /*6640*/  UIADD3 UR10, UP0, UPT, UR46, 0x680, URZ ;  /* 0x000006802e0a7890 */ /* 0x000fe2000ff1e0ff */
[----:B------:R-:W-:Y:S01]  /*6650*/  R2UR UR8, R165 ;  /* 0x00000000a50872ca */ /* 0x000fe200000e0000 */
[----:B------:R-:W-:Y:S02]  /*6660*/  UMOV UR7, UR36 ;  /* 0x0000002400077c82 */ /* 0x000fe40008000000 */
[----:B------:R-:W-:Y:S01]  /*6670*/  IMAD.U32 R179, RZ, RZ, UR12 ;  /* 0x0000000cffb37e24 */ /* 0x000fe2000f8e00ff */
[----:B------:R-:W-:Y:S04]  /*6680*/  UIADD3.X UR11, UPT, UPT, URZ, UR47, URZ, UP0, !UPT ;  /* 0x0000002fff0b7290 */ /* 0x000fe800087fe4ff */
[----:B------:R-:W-:Y:S03]  /*6690*/  R2UR UR4, R179 ;  /* 0x00000000b30472ca */ /* 0x000fe600000e0000 */
[----:B------:R-:W-:Y:S02]  /*66a0*/  USHF.L.U32 UR5, UR9, 0x6, URZ ;  /* 0x0000000609057899 */ /* 0x000fe400080006ff */
[----:B------:R-:W-:Y:S09]  /*66b0*/  USHF.L.U32 UR6, UR8, 0x7, URZ ;  /* 0x0000000708067899 */ /* 0x000ff200080006ff */
[----:B------:R3:W-:Y:S01]  /*66c0*/  UTMASTG.3D [UR4], [UR10] ;  /* 0x000000040a0073b5 */ /* 0x0007e20008010000 */
[----:B------:R0:W-:Y:S01]  /*66d0*/  UTMACMDFLUSH ;  /* 0x00000000000079b7 */ /* 0x0001e20000000000 */
[----:B---3--:R-:W-:Y:S04]  /*66e0*/  DEPBAR.LE SB0, 0x0 ;  /* 0x000080000000791a */ /* 0x008fe80000000000 */
.L_x_93:
[----:B------:R-:W-:Y:S05]  /*66f0*/  BSYNC.RECONVERGENT B0 ;  /* 0x0000000000007941 */ /* 0x000fea0003800200 */
.L_x_92:
[----:B------:R-:W-:Y:S01]  /*6700*/  BAR.SYNC.DEFER_BLOCKING 0x1, 0x80 ;  /* 0x0042000000007b1d */ /* 0x000fe20000010000 */
[----:B------:R-:W-:Y:S01]  /*6710*/  ISETP.NE.AND P2, PT, R180, RZ, PT ;  /* 0x000000ffb400720c */ /* 0x000fe20003f45270 */
[----:B------:R-:W-:Y:S01]  /*6720*/  IMAD.IADD R155, R75, 0x1, R143 ;  /* 0x000000014b9b7824 */ /* 0x000fe200078e028f */
[----:B------:R-:W-:Y:S01]  /*6730*/  ISETP.NE.AND P0, PT, R181, 0x2, PT ;  /* 0x00000002b500780c */ /* 0x000fe20003f05270 */
[----:B------:R-:W-:Y:S01]  /*6740*/  IMAD.IADD R165, R77, 0x1, R154 ;  /* 0x000000014da57824 */ /* 0x000fe200078e029a */
[----:B------:R-:W-:Y:S02]  /*6750*/  ISETP.NE.AND P1, PT, R76, 0x4, PT ;  /* 0x000000044c00780c */ /* 0x000fe40003f25270 */
[----:B------:R-:W-:Y:S02]  /*6760*/  SEL R3, RZ, 0x1, P0 ;  /* 0x00000001ff037807 */ /* 0x000fe40000000000 */
[----:B------:R-:W-:Y:S02]  /*6770*/  SEL R0, RZ, 0x1, P1 ;  /* 0x00000001ff007807 */ /* 0x000fe40000800000 */
[----:B------:R-:W-:Y:S02]  /*6780*/  LOP3.LUT R174, R174, R3, RZ, 0x3c, !PT ;  /* 0x00000003aeae7212 */ /* 0x000fe400078e3cff */
[----:B------:R-:W-:Y:S02]  /*6790*/  LOP3.LUT R175, R175, R0, RZ, 0x3c, !PT ;  /* 0x00000000afaf7212 */ /* 0x000fe400078e3cff */
[----:B------:R-:W-:Y:S02]  /*67a0*/  @P2 R2UR UR36, R171 ;  /* 0x00000000ab2422ca */ /* 0x000fe400000e0000 */
[----:B------:R-:W-:Y:S02]  /*67b0*/  SEL R181, R181, RZ, P0 ;  /* 0x000000ffb5b57207 */ /* 0x000fe40000000000 */
[----:B------:R-:W-:Y:S01]  /*67c0*/  SEL R76, R76, RZ, P1 ;  /* 0x000000ff4c4c7207 */ /* 0x000fe20000800000 */
[----:B------:R-:W-:Y:S10]  /*67d0*/  @P2 BRA `(.L_x_94) ;  /* 0xffffffdc00702947 */ /* 0x000ff4000383ffff */
[----:B------:R-:W-:Y:S05]  /*67e0*/  EXIT ;  /* 0x000000000000794d */ /* 0x000fea0003800000 */
.L_x_19:
[----:B--2---:R2:W1:Y:S02]  /*67f0*/  SYNCS.PHASECHK.TRANS64.TRYWAIT P0, [R3+URZ+0xd0], R2 ;  /* 0x0000d002030075a7 */ /* 0x00446400080011ff */
[----:B-1----:R-:W-:Y:S05]  /*6800*/  @!P0 NANOSLEEP.SYNCS 0x989680 ;  /* 0x009896800000895d */ /* 0x002fea0003900000 */
[----:B------:R-:W1:Y:S02]  /*6810*/  @!P0 SYNCS.PHASECHK.TRANS64 P0, [R3+URZ+0xd0], R2 ;  /* 0x0000d002030085a7 */ /* 0x000e6400080010ff */
[----:B-1----:R-:W-:Y:S05]  /*6820*/  @!P0 BRA `(.L_x_19) ;  /* 0xfffffffc00f08947 */ /* 0x002fea000383ffff */
[----:B------:R-:W-:Y:S05]  /*6830*/  BRA `(.L_x_95) ;  /* 0xffffffac00507947 */ /* 0x000fea000383ffff */
.L_x_22:
[----:B-1----:R-:W-:-:S07]  /*6840*/  MOV R2, UR33 ;  /* 0x0000002100027c02 */ /* 0x002fce0008000f00 */
.L_x_96:
[----:B-1----:R1:W2:Y:S02]  /*6850*/  SYNCS.PHASECHK.TRANS64.TRYWAIT P0, [R2+URZ+0x20], R5 ;  /* 0x00002005020075a7 */ /* 0x0022a400080011ff */
[----:B--2---:R-:W-:Y:S05]  /*6860*/  @!P0 NANOSLEEP.SYNCS 0x989680 ;  /* 0x009896800000895d */ /* 0x004fea0003900000 */
[----:B------:R-:W2:Y:S02]  /*6870*/  @!P0 SYNCS.PHASECHK.TRANS64 P0, [R2+URZ+0x20], R5 ;  /* 0x00002005020085a7 */ /* 0x000ea400080010ff */
[----:B--2---:R-:W-:Y:S05]  /*6880*/  @!P0 BRA `(.L_x_96) ;  /* 0xfffffffc00f08947 */ /* 0x004fea000383ffff */
[----:B------:R-:W-:Y:S05]  /*6890*/  BRA `(.L_x_21) ;  /* 0xffffffac00a07947 */ /* 0x000fea000383ffff */
.L_x_28:
[----:B-1----:R-:W-:-:S07]  /*68a0*/  MOV R2, UR17 ;  /* 0x0000001100027c02 */ /* 0x002fce0008000f00 */
.L_x_97:
[----:B-1----:R1:W2:Y:S02]  /*68b0*/  SYNCS.PHASECHK.TRANS64.TRYWAIT P0, [R2+URZ+0x20], R5 ;  /* 0x00002005020075a7 */ /* 0x0022a400080011ff */
[----:B--2---:R-:W-:Y:S05]  /*68c0*/  @!P0 NANOSLEEP.SYNCS 0x989680 ;  /* 0x009896800000895d */ /* 0x004fea0003900000 */
[----:B------:R-:W2:Y:S02]  /*68d0*/  @!P0 SYNCS.PHASECHK.TRANS64 P0, [R2+URZ+0x20], R5 ;  /* 0x00002005020085a7 */ /* 0x000ea400080010ff */
[----:B--2---:R-:W-:Y:S05]  /*68e0*/  @!P0 BRA `(.L_x_97) ;  /* 0xfffffffc00f08947 */ /* 0x004fea000383ffff */
[----:B------:R-:W-:Y:S05]  /*68f0*/  BRA `(.L_x_27) ;  /* 0xffffffb000487947 */ /* 0x000fea000383ffff */
.L_x_32:
[----:B-1----:R1:W2:Y:S02]  /*6900*/  SYNCS.PHASECHK.TRANS64.TRYWAIT P0, [R2+URZ+0x60], R3 ;  /* 0x00006003020075a7 */ /* 0x0022a400080011ff */
[----:B--2---:R-:W-:Y:S05]  /*6910*/  @!P0 NANOSLEEP.SYNCS 0x989680 ;  /* 0x009896800000895d */ /* 0x004fea0003900000 */
[----:B------:R-:W2:Y:S02]  /*6920*/  @!P0 SYNCS.PHASECHK.TRANS64 P0, [R2+URZ+0x60], R3 ;  /* 0x00006003020085a7 */ /* 0x000ea400080010ff */
[----:B--2---:R-:W-:Y:S05]  /*6930*/  @!P0 BRA `(.L_x_32) ;  /* 0xfffffffc00f08947 */ /* 0x004fea000383ffff */
[----:B------:R-:W-:Y:S05]  /*6940*/  BRA `(.L_x_98) ;  /* 0xffffffb000d87947 */ /* 0x000fea000383ffff */
.L_x_36:
[----:B----4-:R-:W-:-:S07]  /*6950*/  MOV R0, UR5 ;  /* 0x0000000500007c02 */ /* 0x010fce0008000f00 */
.L_x_99:
[----:B-1----:R1:W2:Y:S02]  /*6960*/  SYNCS.PHASECHK.TRANS64.TRYWAIT P0, [R0+URZ], R3 ;  /* 0x00000003000075a7 */ /* 0x0022a400080011ff */
[----:B--2---:R-:W-:Y:S05]  /*6970*/  @!P0 NANOSLEEP.SYNCS 0x989680 ;  /* 0x009896800000895d */ /* 0x004fea0003900000 */
[----:B------:R-:W2:Y:S02]  /*6980*/  @!P0 SYNCS.PHASECHK.TRANS64 P0, [R0+URZ], R3 ;  /* 0x00000003000085a7 */ /* 0x000ea400080010ff */
[----:B--2---:R-:W-:Y:S05]  /*6990*/  @!P0 BRA `(.L_x_99) ;  /* 0xfffffffc00f08947 */ /* 0x004fea000383ffff */
[----:B------:R-:W-:Y:S05]  /*69a0*/  BRA `(.L_x_100) ;  /* 0xffffffb800487947 */ /* 0x000fea000383ffff */
.L_x_37:
[----:B----4-:R-:W-:-:S07]  /*69b0*/  MOV R0, UR5 ;  /* 0x0000000500007c02 */ /* 0x010fce0008000f00 */
.L_x_101:
[----:B-1----:R1:W2:Y:S02]  /*69c0*/  SYNCS.PHASECHK.TRANS64.TRYWAIT P0, [R0+URZ], R3 ;  /* 0x00000003000075a7 */ /* 0x0022a400080011ff */
[----:B--2---:R-:W-:Y:S05]  /*69d0*/  @!P0 NANOSLEEP.SYNCS 0x989680 ;  /* 0x009896800000895d */ /* 0x004fea0003900000 */
[----:B------:R-:W2:Y:S02]  /*69e0*/  @!P0 SYNCS.PHASECHK.TRANS64 P0, [R0+URZ], R3 ;  /* 0x00000003000085a7 */ /* 0x000ea400080010ff */
[----:B--2---:R-:W-:Y:S05]  /*69f0*/  @!P0 BRA `(.L_x_101) ;  /* 0xfffffffc00f08947 */ /* 0x004fea000383ffff */
[----:B------:R-:W-:Y:S05]  /*6a00*/  BRA `(.L_x_102) ;  /* 0xffffffb800547947 */ /* 0x000fea000383ffff */
.L_x_38:
[----:B----4-:R-:W-:-:S07]  /*6a10*/  MOV R0, UR5 ;  /* 0x0000000500007c02 */ /* 0x010fce0008000f00 */
.L_x_103:
[----:B-1----:R1:W2:Y:S02]  /*6a20*/  SYNCS.PHASECHK.TRANS64.TRYWAIT P0, [R0+URZ], R3 ;  /* 0x00000003000075a7 */ /* 0x0022a400080011ff */
[----:B--2---:R-:W-:Y:S05]  /*6a30*/  @!P0 NANOSLEEP.SYNCS 0x989680 ;  /* 0x009896800000895d */ /* 0x004fea0003900000 */
[----:B------:R-:W2:Y:S02]  /*6a40*/  @!P0 SYNCS.PHASECHK.TRANS64 P0, [R0+URZ], R3 ;  /* 0x00000003000085a7 */ /* 0x000ea400080010ff */
[----:B--2---:R-:W-:Y:S05]  /*6a50*/  @!P0 BRA `(.L_x_103) ;  /* 0xfffffffc00f08947 */ /* 0x004fea000383ffff */
[----:B------:R-:W-:Y:S05]  /*6a60*/  BRA `(.L_x_104) ;  /* 0xffffffb800607947 */ /* 0x000fea000383ffff */
.L_x_41:
[----:B-1----:R1:W2:Y:S02]  /*6a70*/  SYNCS.PHASECHK.TRANS64.TRYWAIT P0, [R0+URZ+0xc0], R5 ;  /* 0x0000c005000075a7 */ /* 0x0022a400080011ff */
[----:B--2---:R-:W-:Y:S05]  /*6a80*/  @!P0 NANOSLEEP.SYNCS 0x989680 ;  /* 0x009896800000895d */ /* 0x004fea0003900000 */
[----:B------:R-:W2:Y:S02]  /*6a90*/  @!P0 SYNCS.PHASECHK.TRANS64 P0, [R0+URZ+0xc0], R5 ;  /* 0x0000c005000085a7 */ /* 0x000ea400080010ff */
[----:B--2---:R-:W-:Y:S05]  /*6aa0*/  @!P0 BRA `(.L_x_41) ;  /* 0xfffffffc00f08947 */ /* 0x004fea000383ffff */
[----:B------:R-:W-:Y:S05]  /*6ab0*/  BRA `(.L_x_105) ;  /* 0xffffffb800bc7947 */ /* 0x000fea000383ffff */
.L_x_42:
[----:B------:R-:W-:-:S07]  /*6ac0*/  MOV R0, UR5 ;  /* 0x0000000500007c02 */ /* 0x000fce0008000f00 */
.L_x_106:
[----:B-1----:R1:W2:Y:S02]  /*6ad0*/  SYNCS.PHASECHK.TRANS64.TRYWAIT P0, [R0+URZ+0x70], R5 ;  /* 0x00007005000075a7 */ /* 0x0022a400080011ff */
[----:B--2---:R-:W-:Y:S05]  /*6ae0*/  @!P0 NANOSLEEP.SYNCS 0x989680 ;  /* 0x009896800000895d */ /* 0x004fea0003900000 */
[----:B------:R-:W2:Y:S02]  /*6af0*/  @!P0 SYNCS.PHASECHK.TRANS64 P0, [R0+URZ+0x70], R5 ;  /* 0x00007005000085a7 */ /* 0x000ea400080010ff */
[----:B--2---:R-:W-:Y:S05]  /*6b00*/  @!P0 BRA `(.L_x_106) ;  /* 0xfffffffc00f08947 */ /* 0x004fea000383ffff */
[----:B------:R-:W-:Y:S05]  /*6b10*/  BRA `(.L_x_107) ;  /* 0xffffffb800cc7947 */ /* 0x000fea000383ffff */
.L_x_43:
[----:B-1----:R1:W2:Y:S02]  /*6b20*/  SYNCS.PHASECHK.TRANS64.TRYWAIT P1, [R0+URZ+0x60], R5 ;  /* 0x00006005000075a7 */ /* 0x0022a400080211ff */
[----:B--2---:R-:W-:Y:S05]  /*6b30*/  @!P1 NANOSLEEP.SYNCS 0x989680 ;  /* 0x009896800000995d */ /* 0x004fea0003900000 */
[----:B------:R-:W2:Y:S02]  /*6b40*/  @!P1 SYNCS.PHASECHK.TRANS64 P1, [R0+URZ+0x60], R5 ;  /* 0x00006005000095a7 */ /* 0x000ea400080210ff */
[----:B--2---:R-:W-:Y:S05]  /*6b50*/  @!P1 BRA `(.L_x_43) ;  /* 0xfffffffc00f09947 */ /* 0x004fea000383ffff */
[----:B------:R-:W-:Y:S05]  /*6b60*/  BRA `(.L_x_108) ;  /* 0xffffffb800fc7947 */ /* 0x000fea000383ffff */
.L_x_46:
[----:B------:R-:W-:-:S07]  /*6b70*/  MOV R0, UR5 ;  /* 0x0000000500007c02 */ /* 0x000fce0008000f00 */
.L_x_109:
[----:B-1----:R1:W2:Y:S02]  /*6b80*/  SYNCS.PHASECHK.TRANS64.TRYWAIT P0, [R0+URZ+0x70], R3 ;  /* 0x00007003000075a7 */ /* 0x0022a400080011ff */
[----:B--2---:R-:W-:Y:S05]  /*6b90*/  @!P0 NANOSLEEP.SYNCS 0x989680 ;  /* 0x009896800000895d */ /* 0x004fea0003900000 */
[----:B------:R-:W2:Y:S02]  /*6ba0*/  @!P0 SYNCS.PHASECHK.TRANS64 P0, [R0+URZ+0x70], R3 ;  /* 0x00007003000085a7 */ /* 0x000ea400080010ff */
[----:B--2---:R-:W-:Y:S05]  /*6bb0*/  @!P0 BRA `(.L_x_109) ;  /* 0xfffffffc00f08947 */ /* 0x004fea000383ffff */
[----:B------:R-:W-:Y:S05]  /*6bc0*/  BRA `(.L_x_45) ;  /* 0xffffffbc00507947 */ /* 0x000fea000383ffff */
.L_x_53:
[----:B-1----:R1:W2:Y:S02]  /*6bd0*/  SYNCS.PHASECHK.TRANS64.TRYWAIT P1, [R0+URZ+0x60], R5 ;  /* 0x00006005000075a7 */ /* 0x0022a400080211ff */
[----:B--2---:R-:W-:Y:S05]  /*6be0*/  @!P1 NANOSLEEP.SYNCS 0x989680 ;  /* 0x009896800000995d */ /* 0x004fea0003900000 */
[----:B------:R-:W2:Y:S02]  /*6bf0*/  @!P1 SYNCS.PHASECHK.TRANS64 P1, [R0+URZ+0x60], R5 ;  /* 0x00006005000095a7 */ /* 0x000ea400080210ff */
[----:B--2---:R-:W-:Y:S05]  /*6c00*/  @!P1 BRA `(.L_x_53) ;  /* 0xfffffffc00f09947 */ /* 0x004fea000383ffff */
[----:B------:R-:W-:Y:S05]  /*6c10*/  BRA `(.L_x_110) ;  /* 0xffffffc000a87947 */ /* 0x000fea000383ffff */
.L_x_54:
[----:B------:R-:W-:-:S07]  /*6c20*/  MOV R3, UR9 ;  /* 0x0000000900037c02 */ /* 0x000fce0008000f00 */
.L_x_111:
[----:B-1----:R1:W2:Y:S02]  /*6c30*/  SYNCS.PHASECHK.TRANS64.TRYWAIT P0, [R3+URZ+0xa0], R0 ;  /* 0x0000a000030075a7 */ /* 0x0022a400080011ff */
[----:B--2---:R-:W-:Y:S05]  /*6c40*/  @!P0 NANOSLEEP.SYNCS 0x989680 ;  /* 0x009896800000895d */ /* 0x004fea0003900000 */
[----:B------:R-:W2:Y:S02]  /*6c50*/  @!P0 SYNCS.PHASECHK.TRANS64 P0, [R3+URZ+0xa0], R0 ;  /* 0x0000a000030085a7 */ /* 0x000ea400080010ff */
[----:B--2---:R-:W-:Y:S05]  /*6c60*/  @!P0 BRA `(.L_x_111) ;  /* 0xfffffffc00f08947 */ /* 0x004fea000383ffff */
[----:B------:R-:W-:Y:S05]  /*6c70*/  BRA `(.L_x_112) ;  /* 0xffffffc000dc7947 */ /* 0x000fea000383ffff */
.L_x_57:
[----:B------:R-:W-:Y:S07]  /*6c80*/  MOV R0, UR7 ;  /* 0x0000000700007c02 */ /* 0x000fee0008000f00 */
.L_x_113:
[----:B-1----:R1:W2:Y:S02]  /*6c90*/  SYNCS.PHASECHK.TRANS64.TRYWAIT P0, [R0+URZ], R3 ;  /* 0x00000003000075a7 */ /* 0x0022a400080011ff */
[----:B--2---:R-:W-:Y:S05]  /*6ca0*/  @!P0 NANOSLEEP.SYNCS 0x989680 ;  /* 0x009896800000895d */ /* 0x004fea0003900000 */
[----:B------:R-:W2:Y:S02]  /*6cb0*/  @!P0 SYNCS.PHASECHK.TRANS64 P0, [R0+URZ], R3 ;  /* 0x00000003000085a7 */ /* 0x000ea400080010ff */
[----:B--2---:R-:W-:Y:S05]  /*6cc0*/  @!P0 BRA `(.L_x_113) ;  /* 0xfffffffc00f08947 */ /* 0x004fea000383ffff */
[----:B------:R-:W-:Y:S05]  /*6cd0*/  BRA `(.L_x_56) ;  /* 0xffffffc000fc7947 */ /* 0x000fea000383ffff */
.L_x_60:
[----:B------:R-:W-:-:S07]  /*6ce0*/  MOV R0, UR5 ;  /* 0x0000000500007c02 */ /* 0x000fce0008000f00 */
.L_x_114:
[----:B--2---:R2:W3:Y:S02]  /*6cf0*/  SYNCS.PHASECHK.TRANS64.TRYWAIT P0, [R0+URZ], R3 ;  /* 0x00000003000075a7 */ /* 0x0044e400080011ff */
[----:B---3--:R-:W-:Y:S05]  /*6d00*/  @!P0 NANOSLEEP.SYNCS 0x989680 ;  /* 0x009896800000895d */ /* 0x008fea0003900000 */
[----:B------:R-:W3:Y:S02]  /*6d10*/  @!P0 SYNCS.PHASECHK.TRANS64 P0, [R0+URZ], R3 ;  /* 0x00000003000085a7 */ /* 0x000ee400080010ff */
[----:B---3--:R-:W-:Y:S05]  /*6d20*/  @!P0 BRA `(.L_x_114) ;  /* 0xfffffffc00f08947 */ /* 0x008fea000383ffff */
[----:B------:R-:W-:Y:S05]  /*6d30*/  BRA `(.L_x_115) ;  /* 0xffffffc4009c7947 */ /* 0x000fea000383ffff */
.L_x_61:
[----:B------:R-:W-:-:S07]  /*6d40*/  MOV R0, UR5 ;  /* 0x0000000500007c02 */ /* 0x000fce0008000f00 */
.L_x_116:
[----:B--2---:R2:W3:Y:S02]  /*6d50*/  SYNCS.PHASECHK.TRANS64.TRYWAIT P0, [R0+URZ], R3 ;  /* 0x00000003000075a7 */ /* 0x0044e400080011ff */
[----:B---3--:R-:W-:Y:S05]  /*6d60*/  @!P0 NANOSLEEP.SYNCS 0x989680 ;  /* 0x009896800000895d */ /* 0x008fea0003900000 */
[----:B------:R-:W3:Y:S02]  /*6d70*/  @!P0 SYNCS.PHASECHK.TRANS64 P0, [R0+URZ], R3 ;  /* 0x00000003000085a7 */ /* 0x000ee400080010ff */
[----:B---3--:R-:W-:Y:S05]  /*6d80*/  @!P0 BRA `(.L_x_116) ;  /* 0xfffffffc00f08947 */ /* 0x008fea000383ffff */
[----:B------:R-:W-:Y:S05]  /*6d90*/  BRA `(.L_x_117) ;  /* 0xffffffc400a87947 */ /* 0x000fea000383ffff */
.L_x_62:
[----:B------:R-:W-:-:S07]  /*6da0*/  MOV R0, UR5 ;  /* 0x0000000500007c02 */ /* 0x000fce0008000f00 */
.L_x_118:
[----:B--2---:R2:W3:Y:S02]  /*6db0*/  SYNCS.PHASECHK.TRANS64.TRYWAIT P0, [R0+URZ], R3 ;  /* 0x00000003000075a7 */ /* 0x0044e400080011ff */
[----:B---3--:R-:W-:Y:S05]  /*6dc0*/  @!P0 NANOSLEEP.SYNCS 0x989680 ;  /* 0x009896800000895d */ /* 0x008fea0003900000 */
[----:B------:R-:W3:Y:S02]  /*6dd0*/  @!P0 SYNCS.PHASECHK.TRANS64 P0, [R0+URZ], R3 ;  /* 0x00000003000085a7 */ /* 0x000ee400080010ff */
[----:B---3--:R-:W-:Y:S05]  /*6de0*/  @!P0 BRA `(.L_x_118) ;  /* 0xfffffffc00f08947 */ /* 0x008fea000383ffff */
[----:B------:R-:W-:Y:S05]  /*6df0*/  BRA `(.L_x_119) ;  /* 0xffffffc400b47947 */ /* 0x000fea000383ffff */
.L_x_63:
[----:B------:R-:W-:-:S07]  /*6e00*/  MOV R0, UR7 ;  /* 0x0000000700007c02 */ /* 0x000fce0008000f00 */
.L_x_120:
[----:B--2---:R2:W3:Y:S02]  /*6e10*/  SYNCS.PHASECHK.TRANS64.TRYWAIT P0, [R0+URZ], R3 ;  /* 0x00000003000075a7 */ /* 0x0044e400080011ff */
[----:B---3--:R-:W-:Y:S05]  /*6e20*/  @!P0 NANOSLEEP.SYNCS 0x989680 ;  /* 0x009896800000895d */ /* 0x008fea0003900000 */
[----:B------:R-:W3:Y:S02]  /*6e30*/  @!P0 SYNCS.PHASECHK.TRANS64 P0, [R0+URZ], R3 ;  /* 0x00000003000085a7 */ /* 0x000ee400080010ff */
[----:B---3--:R-:W-:Y:S05]  /*6e40*/  @!P0 BRA `(.L_x_120) ;  /* 0xfffffffc00f08947 */ /* 0x008fea000383ffff */
[----:B------:R-:W-:Y:S05]  /*6e50*/  BRA `(.L_x_121) ;  /* 0xffffffc400c07947 */ /* 0x000fea000383ffff */
.L_x_68:
[----:B---3--:R3:W1:Y:S02]  /*6e60*/  SYNCS.PHASECHK.TRANS64.TRYWAIT P0, [R0+URZ+0x60], R3 ;  /* 0x00006003000075a7 */ /* 0x00866400080011ff */
[----:B-1----:R-:W-:Y:S05]  /*6e70*/  @!P0 NANOSLEEP.SYNCS 0x989680 ;  /* 0x009896800000895d */ /* 0x002fea0003900000 */
[----:B------:R-:W1:Y:S02]  /*6e80*/  @!P0 SYNCS.PHASECHK.TRANS64 P0, [R0+URZ+0x60], R3 ;  /* 0x00006003000085a7 */ /* 0x000e6400080010ff */
[----:B-1----:R-:W-:Y:S05]  /*6e90*/  @!P0 BRA `(.L_x_68) ;  /* 0xfffffffc00f08947 */ /* 0x002fea000383ffff */
[----:B------:R-:W-:Y:S05]  /*6ea0*/  BRA `(.L_x_122) ;  /* 0xffffffc800bc7947 */ /* 0x000fea000383ffff */
.L_x_71:
[----:B------:R-:W-:Y:S07]  /*6eb0*/  MOV R0, UR6 ;  /* 0x0000000600007c02 */ /* 0x000fee0008000f00 */
.L_x_123:
[----:B-1----:R1:W3:Y:S02]  /*6ec0*/  SYNCS.PHASECHK.TRANS64.TRYWAIT P0, [R0+URZ+0x58], R3 ;  /* 0x00005803000075a7 */ /* 0x0022e400080011ff */
[----:B---3--:R-:W-:Y:S05]  /*6ed0*/  @!P0 NANOSLEEP.SYNCS 0x989680 ;  /* 0x009896800000895d */ /* 0x008fea0003900000 */
[----:B------:R-:W3:Y:S02]  /*6ee0*/  @!P0 SYNCS.PHASECHK.TRANS64 P0, [R0+URZ+0x58], R3 ;  /* 0x00005803000085a7 */ /* 0x000ee400080010ff */
[----:B---3--:R-:W-:Y:S05]  /*6ef0*/  @!P0 BRA `(.L_x_123) ;  /* 0xfffffffc00f08947 */ /* 0x008fea000383ffff */
[----:B------:R-:W-:Y:S05]  /*6f00*/  BRA `(.L_x_70) ;  /* 0xffffffcc00a87947 */ /* 0x000fea000383ffff */
.L_x_74:
[----:B------:R-:W-:Y:S07]  /*6f10*/  MOV R3, UR6 ;  /* 0x0000000600037c02 */ /* 0x000fee0008000f00 */
.L_x_124:
[----:B-1----:R1:W2:Y:S02]  /*6f20*/  SYNCS.PHASECHK.TRANS64.TRYWAIT P2, [R3+URZ+0x48], R26 ;  /* 0x0000481a030075a7 */ /* 0x0022a400080411ff */
[----:B--2---:R-:W-:Y:S05]  /*6f30*/  @!P2 NANOSLEEP.SYNCS 0x989680 ;  /* 0x009896800000a95d */ /* 0x004fea0003900000 */
[----:B------:R-:W2:Y:S02]  /*6f40*/  @!P2 SYNCS.PHASECHK.TRANS64 P2, [R3+URZ+0x48], R26 ;  /* 0x0000481a0300a5a7 */ /* 0x000ea400080410ff */
[----:B--2---:R-:W-:Y:S05]  /*6f50*/  @!P2 BRA `(.L_x_124) ;  /* 0xfffffffc00f0a947 */ /* 0x004fea000383ffff */
[----:B------:R-:W-:Y:S05]  /*6f60*/  BRA `(.L_x_125) ;  /* 0xffffffd0003c7947 */ /* 0x000fea000383ffff */
.L_x_77:
[----:B--2---:R2:W4:Y:S02]  /*6f70*/  SYNCS.PHASECHK.TRANS64.TRYWAIT P0, [R0+URZ+0x60], R3 ;  /* 0x00006003000075a7 */ /* 0x00452400080011ff */
[----:B----4-:R-:W-:Y:S05]  /*6f80*/  @!P0 NANOSLEEP.SYNCS 0x989680 ;  /* 0x009896800000895d */ /* 0x010fea0003900000 */
[----:B------:R-:W4:Y:S02]  /*6f90*/  @!P0 SYNCS.PHASECHK.TRANS64 P0, [R0+URZ+0x60], R3 ;  /* 0x00006003000085a7 */ /* 0x000f2400080010ff */
[----:B----4-:R-:W-:Y:S05]  /*6fa0*/  @!P0 BRA `(.L_x_77) ;  /* 0xfffffffc00f08947 */ /* 0x010fea000383ffff */
[----:B------:R-:W-:Y:S05]  /*6fb0*/  BRA `(.L_x_126) ;  /* 0xffffffd4008c7947 */ /* 0x000fea000383ffff */
.L_x_88:
[----:B-1----:R-:W-:Y:S04]  /*6fc0*/  MOV R0, UR43 ;  /* 0x0000002b00007c02 */ /* 0x002fe80008000f00 */
[----:B------:R1:W2:Y:S03]  /*6fd0*/  SYNCS.PHASECHK.TRANS64.TRYWAIT P1, [R0+URZ+0x40], R3 ;  /* 0x00004003000075a7 */ /* 0x0002a600080211ff */
[----:B--2---:R-:W-:Y:S05]  /*6fe0*/  @!P1 NANOSLEEP.SYNCS 0x989680 ;  /* 0x009896800000995d */ /* 0x004fea0003900000 */
[----:B------:R-:W2:Y:S02]  /*6ff0*/  @!P1 SYNCS.PHASECHK.TRANS64 P1, [R0+URZ+0x40], R3 ;  /* 0x00004003000095a7 */ /* 0x000ea400080210ff */
[----:B--2---:R-:W-:Y:S05]  /*7000*/  @!P1 BRA `(.L_x_88) ;  /* 0xfffffffc00ec9947 */ /* 0x004fea000383ffff */
[----:B------:R-:W-:Y:S05]  /*7010*/  BRA `(.L_x_87) ;  /* 0xffffffe000887947 */ /* 0x000fea000383ffff */
.L_x_90:
[----:B------:R1:W1:Y:S02]  /*7020*/  SYNCS.PHASECHK.TRANS64.TRYWAIT P1, [R156+URZ+0x80], R5 ;  /* 0x000080059c0075a7 */ /* 0x00026400080211ff */
[----:B-1----:R-:W-:Y:S05]  /*7030*/  @!P1 NANOSLEEP.SYNCS 0x989680 ;  /* 0x009896800000995d */ /* 0x002fea0003900000 */
[----:B------:R-:W1:Y:S02]  /*7040*/  @!P1 SYNCS.PHASECHK.TRANS64 P1, [R156+URZ+0x80], R5 ;  /* 0x000080059c0095a7 */ /* 0x000e6400080210ff */
[----:B-1----:R-:W-:Y:S05]  /*7050*/  @!P1 BRA `(.L_x_90) ;  /* 0xfffffffc00f09947 */ /* 0x002fea000383ffff */
[----:B------:R-:W-:Y:S05]  /*7060*/  BRA `(.L_x_89) ;  /* 0xffffffe000cc7947 */ /* 0x000fea000383ffff */
        .weak           $__internal_0_$__cuda_sm10x_tcgen05_guardrail_trap_col_being_dealloced_not_returned_by_alloc
        .type           $__internal_0_$__cuda_sm10x_tcgen05_guardrail_trap_col_being_dealloced_not_returned_by_alloc,@function
        .size           $__internal_0_$__cuda_sm10x_tcgen05_guardrail_trap_col_being_dealloced_not_returned_by_alloc,($__internal_1_$__cuda_sm10x_tcgen05_guardrail_trap_phase_invalid_during_alloc - $__internal_0_$__cuda_sm10x_tcgen05_guardrail_trap_col_being_dealloced_not_returned_by_alloc)
$__internal_0_$__cuda_sm10x_tcgen05_guardrail_trap_col_being_dealloced_not_returned_by_alloc:
[----:B------:R-:W-:Y:S05]  /*7070*/  BPT.TRAP 0x1 ;  /* 0x000000040000795c */ /* 0x000fea0000300000 */
[----:B------:R-:W-:-:S04]  /*7080*/  HFMA2 R3, -RZ, RZ, 0, 0 ;  /* 0x00000000ff037431 */ /* 0x000fc800000001ff */
[----:B------:R-:W-:Y:S05]  /*7090*/  RET.REL.NODEC R2 `(_ZN7cutlass13device_kernelINS_4gemm6kernel13GemmUniversalIN4cute5tupleIJiiiiEEENS1_10collective13CollectiveMmaINS1_35MainloopSm100TmaUmmaWarpSpecializedILi4ELi2ELi4ENS5_IJNS4_1CILi1EEESB_SB_EEEEENS5_IJNSA_ILi128EEENSA_ILi64EEENSA_ILi32EEEEEENS_12float_e5m2_tENS5_IJlSB_lEEESI_SJ_NS4_8TiledMMAINS4_8MMA_AtomIJNS4_10MMA_TraitsINS4_19SM100_MMA_F8F6F4_SSEJSI_SI_fSE_SF_NS4_17integral_constantINS4_4UMMA5MajorELSQ_0EEESR_NSO_INSP_7ScaleInELSS_0EEEST_EEEEEENS4_6LayoutISC_NS5_IJNSA_ILi0EEESX_SX_EEEEENS5_IJNS4_10UnderscoreES10_S10_EEEEENS4_13SM90_TMA_LOADENS4_14ComposedLayoutINS4_7SwizzleILi1ELi4ELi3EEENS4_18smem_ptr_flag_bitsILi8EEENSW_INS5_IJNSA_ILi8EEESG_EEENS5_IJSG_SB_EEEEEEEvNS4_8identityES13_S1D_vS1E_EENS_8epilogue10collective18CollectiveEpilogueINS1G_23Sm100TmaWarpSpecializedILi1ELi1ELi64ELb0ELb0EEEJSH_NS5_IJNSW_ISE_SB_EENSW_ISF_SB_EEEEESI_SJ_SI_SJ_NS1G_6fusion15FusionCallbacksIS1K_NS1O_17LinearCombinationISI_fSI_fLNS_15FloatRoundStyleE2EEESH_S1N_JEEENS4_5SM1004TMEM4LOAD26SM100_TMEM_LOAD_32dp32b64xES13_NS14_INS15_ILi2ELi4ELi3EEES18_NSW_INS5_IJS19_SF_EEENS5_IJSF_SB_EEEEEEENS4_39AutoVectorizingCopyWithAssumedAlignmentILi128EEENS4_14SM90_TMA_STOREES22_S24_S24_EEEvvEEEEvNT_6ParamsE) ;  /* 0xffffff8c02d87950 */ /* 0x000fea0003c3ffff */
        .weak           $__internal_1_$__cuda_sm10x_tcgen05_guardrail_trap_phase_invalid_during_alloc
        .type           $__internal_1_$__cuda_sm10x_tcgen05_guardrail_trap_phase_invalid_during_alloc,@function
        .size           $__internal_1_$__cuda_sm10x_tcgen05_guardrail_trap_phase_invalid_during_alloc,($__internal_2_$__cuda_sm10x_tcgen05_guardrail_trap_unallocated_columns_being_dealloced - $__internal_1_$__cuda_sm10x_tcgen05_guardrail_trap_phase_invalid_during_alloc)
$__internal_1_$__cuda_sm10x_tcgen05_guardrail_trap_phase_invalid_during_alloc:
[----:B------:R-:W-:Y:S05]  /*70a0*/  BPT.TRAP 0x1 ;  /* 0x000000040000795c */ /* 0x000fea0000300000 */
[----:B------:R-:W-:-:S04]  /*70b0*/  MOV R3, 0x0 ;  /* 0x0000000000037802 */ /* 0x000fc80000000f00 */
[----:B------:R-:W-:Y:S05]  /*70c0*/  RET.REL.NODEC R2 `(_ZN7cutlass13device_kernelINS_4gemm6kernel13GemmUniversalIN4cute5tupleIJiiiiEEENS1_10collective13CollectiveMmaINS1_35MainloopSm100TmaUmmaWarpSpecializedILi4ELi2ELi4ENS5_IJNS4_1CILi1EEESB_SB_EEEEENS5_IJNSA_ILi128EEENSA_ILi64EEENSA_ILi32EEEEEENS_12float_e5m2_tENS5_IJlSB_lEEESI_SJ_NS4_8TiledMMAINS4_8MMA_AtomIJNS4_10MMA_TraitsINS4_19SM100_MMA_F8F6F4_SSEJSI_SI_fSE_SF_NS4_17integral_constantINS4_4UMMA5MajorELSQ_0EEESR_NSO_INSP_7ScaleInELSS_0EEEST_EEEEEENS4_6LayoutISC_NS5_IJNSA_ILi0EEESX_SX_EEEEENS5_IJNS4_10UnderscoreES10_S10_EEEEENS4_13SM90_TMA_LOADENS4_14ComposedLayoutINS4_7SwizzleILi1ELi4ELi3EEENS4_18smem_ptr_flag_bitsILi8EEENSW_INS5_IJNSA_ILi8EEESG_EEENS5_IJSG_SB_EEEEEEEvNS4_8identityES13_S1D_vS1E_EENS_8epilogue10collective18CollectiveEpilogueINS1G_23Sm100TmaWarpSpecializedILi1ELi1ELi64ELb0ELb0EEEJSH_NS5_IJNSW_ISE_SB_EENSW_ISF_SB_EEEEESI_SJ_SI_SJ_NS1G_6fusion15FusionCallbacksIS1K_NS1O_17LinearCombinationISI_fSI_fLNS_15FloatRoundStyleE2EEESH_S1N_JEEENS4_5SM1004TMEM4LOAD26SM100_TMEM_LOAD_32dp32b64xES13_NS14_INS15_ILi2ELi4ELi3EEES18_NSW_INS5_IJS19_SF_EEENS5_IJSF_SB_EEEEEEENS4_39AutoVectorizingCopyWithAssumedAlignmentILi128EEENS4_14SM90_TMA_STOREES22_S24_S24_EEEvvEEEEvNT_6ParamsE) ;  /* 0xffffff8c02cc7950 */ /* 0x000fea0003c3ffff */
        .weak           $__internal_2_$__cuda_sm10x_tcgen05_guardrail_trap_unallocated_columns_being_dealloced
        .type           $__internal_2_$__cuda_sm10x_tcgen05_guardrail_trap_unallocated_columns_being_dealloced,@function
        .size           $__internal_2_$__cuda_sm10x_tcgen05_guardrail_trap_unallocated_columns_being_dealloced,(.L_x_128 - $__internal_2_$__cuda_sm10x_tcgen05_guardrail_trap_unallocated_columns_being_dealloced)
$__internal_2_$__cuda_sm10x_tcgen05_guardrail_trap_unallocated_columns_being_dealloced:
[----:B------:R-:W-:Y:S05]  /*70d0*/  BPT.TRAP 0x1 ;  /* 0x000000040000795c */ /* 0x000fea0000300000 */
[----:B------:R-:W-:-:S04]  /*70e0*/  HFMA2 R3, -RZ, RZ, 0, 0 ;  /* 0x00000000ff037431 */ /* 0x000fc800000001ff */
[----:B------:R-:W-:Y:S05]  /*70f0*/  RET.REL.NODEC R2 `(_ZN7cutlass13device_kernelINS_4gemm6kernel13GemmUniversalIN4cute5tupleIJiiiiEEENS1_10collective13CollectiveMmaINS1_35MainloopSm100TmaUmmaWarpSpecializedILi4ELi2ELi4ENS5_IJNS4_1CILi1EEESB_SB_EEEEENS5_IJNSA_ILi128EEENSA_ILi64EEENSA_ILi32EEEEEENS_12float_e5m2_tENS5_IJlSB_lEEESI_SJ_NS4_8TiledMMAINS4_8MMA_AtomIJNS4_10MMA_TraitsINS4_19SM100_MMA_F8F6F4_SSEJSI_SI_fSE_SF_NS4_17integral_constantINS4_4UMMA5MajorELSQ_0EEESR_NSO_INSP_7ScaleInELSS_0EEEST_EEEEEENS4_6LayoutISC_NS5_IJNSA_ILi0EEESX_SX_EEEEENS5_IJNS4_10UnderscoreES10_S10_EEEEENS4_13SM90_TMA_LOADENS4_14ComposedLayoutINS4_7SwizzleILi1ELi4ELi3EEENS4_18smem_ptr_flag_bitsILi8EEENSW_INS5_IJNSA_ILi8EEESG_EEENS5_IJSG_SB_EEEEEEEvNS4_8identityES13_S1D_vS1E_EENS_8epilogue10collective18CollectiveEpilogueINS1G_23Sm100TmaWarpSpecializedILi1ELi1ELi64ELb0ELb0EEEJSH_NS5_IJNSW_ISE_SB_EENSW_ISF_SB_EEEEESI_SJ_SI_SJ_NS1G_6fusion15FusionCallbacksIS1K_NS1O_17LinearCombinationISI_fSI_fLNS_15FloatRoundStyleE2EEESH_S1N_JEEENS4_5SM1004TMEM4LOAD26SM100_TMEM_LOAD_32dp32b64xES13_NS14_INS15_ILi2ELi4ELi3EEES18_NSW_INS5_IJS19_SF_EEENS5_IJSF_SB_EEEEEEENS4_39AutoVectorizingCopyWithAssumedAlignmentILi128EEENS4_14SM90_TMA_STOREES22_S24_S24_EEEvvEEEEvNT_6ParamsE) ;  /* 0xffffff8c02c07950 */ /* 0x000fea0003c3ffff */
.L_x_127:
[----:B------:R-:W-:-:S00]  /*7100*/  BRA `(.L_x_127) ;  /* 0xfffffffc00fc7947 */ /* 0x000fc0000383ffff */
[----:B------:R-:W-:-:S00]  /*7110*/  NOP ;  /* 0x0000000000007918 */ /* 0x000fc00000000000 */
        /* <DEDUP_REMOVED lines=14> */
.L_x_128:


//--------------------- .nv.global.init           --------------------------
	.section	.nv.global.init,"aw",@progbits
.nv.global.init:
	.type		$str$27,@object
	.size		$str$27,($str$28 - $str$27)
$str$27:
        /*0000*/ 	.byte	0x28, 0x61, 0x64, 0x64, 0x72, 0x65, 0x73, 0x73, 0x20, 0x26, 0x20, 0x6d, 0x61, 0x73, 0x6b, 0x29
        /*0010*/ 	.byte	0x20, 0x3d, 0x3d, 0x20, 0x30, 0x00
	.type		$str$28,@object
	.size		$str$28,($str$26 - $str$28)
$str$28:
        /*0016*/ 	.byte	0x2f, 0x74, 0x6d, 0x70, 0x2f, 0x63, 0x75, 0x74, 0x6c, 0x61, 0x73, 0x73, 0x5f, 0x73, 0x77, 0x65
        /*0026*/ 	.byte	0x65, 0x70, 0x5f, 0x73, 0x72, 0x63, 0x2f, 0x69, 0x6e, 0x63, 0x6c, 0x75, 0x64, 0x65, 0x2f, 0x63
        /*0036*/ 	.byte	0x75, 0x74, 0x65, 0x2f, 0x70, 0x6f, 0x69, 0x6e, 0x74, 0x65, 0x72, 0x5f, 0x66, 0x6c, 0x61, 0x67
        /*0046*/ 	.byte	0x67, 0x65, 0x64, 0x2e, 0x68, 0x70, 0x70, 0x00
	.type		$str$26,@object
	.size		$str$26,($str$25 - $str$26)
$str$26:
        /*004e*/ 	.byte	0x2f, 0x74, 0x6d, 0x70, 0x2f, 0x63, 0x75, 0x74, 0x6c, 0x61, 0x73, 0x73, 0x5f, 0x73, 0x77, 0x65
        /*005e*/ 	.byte	0x65, 0x70, 0x5f, 0x73, 0x72, 0x63, 0x2f, 0x69, 0x6e, 0x63, 0x6c, 0x75, 0x64, 0x65, 0x2f, 0x63
        /*006e*/ 	.byte	0x75, 0x74, 0x65, 0x2f, 0x61, 0x74, 0x6f, 0x6d, 0x2f, 0x63, 0x6f, 0x70, 0x79, 0x5f, 0x74, 0x72
        /*007e*/ 	.byte	0x61, 0x69, 0x74, 0x73, 0x5f, 0x73, 0x6d, 0x31, 0x30, 0x30, 0x2e, 0x68, 0x70, 0x70, 0x00
	.type		$str$25,@object
	.size		$str$25,(__unnamed_1 - $str$25)
$str$25:
        /*008d*/ 	.byte	0x28, 0x28, 0x75, 0x69, 0x6e, 0x74, 0x33, 0x32, 0x5f, 0x74, 0x28, 0x74, 0x68, 0x72, 0x65, 0x61
        /*009d*/ 	.byte	0x64, 0x49, 0x64, 0x78, 0x2e, 0x78, 0x29, 0x20, 0x2f, 0x20, 0x33, 0x32, 0x29, 0x20, 0x25, 0x20
        /*00ad*/ 	.byte	0x34, 0x29, 0x20, 0x3d, 0x3d, 0x20, 0x28, 0x28, 0x28, 0x74, 0x6d, 0x65, 0x6d, 0x5f, 0x61, 0x64
        /*00bd*/ 	.byte	0x64, 0x72, 0x20, 0x3e, 0x3e, 0x20, 0x31, 0x36, 0x29, 0x20, 0x2f, 0x20, 0x33, 0x32, 0x29, 0x20
        /*00cd*/ 	.byte	0x25, 0x20, 0x34, 0x29, 0x00
	.type		__unnamed_1,@object
	.size		__unnamed_1,(__unnamed_2 - __unnamed_1)
__unnamed_1:
        /*00d2*/ 	.byte	0x61, 0x75, 0x74, 0x6f, 0x20, 0x63, 0x75, 0x74, 0x65, 0x3a, 0x3a, 0x61, 0x73, 0x5f, 0x70, 0x6f
        /* <DEDUP_REMOVED lines=24> */
        /*0262*/ 	.byte	0x43, 0x3c, 0x38, 0x31, 0x39, 0x32, 0x3e, 0x3e, 0x3e, 0x3e, 0x5d, 0x00
	.type		__unnamed_2,@object
	.size		__unnamed_2,(.L_2 - __unnamed_2)
__unnamed_2:
        /* <DEDUP_REMOVED lines=42> */
        /*050e*/ 	.byte	0x3e, 0x3e, 0x3e, 0x3e, 0x5d, 0x00
.L_2:


//--------------------- .nv.shared._ZN7cutlass13device_kernelINS_4gemm6kernel13GemmUniversalIN4cute5tupleIJiiiiEEENS1_10collective13CollectiveMmaINS1_35MainloopSm100TmaUmmaWarpSpecializedILi4ELi2ELi4ENS5_IJNS4_1CILi1EEESB_SB_EEEEENS5_IJNSA_ILi128EEENSA_ILi64EEENSA_ILi32EEEEEENS_12float_e5m2_tENS5_IJlSB_lEEESI_SJ_NS4_8TiledMMAINS4_8MMA_AtomIJNS4_10MMA_TraitsINS4_19SM100_MMA_F8F6F4_SSEJSI_SI_fSE_SF_NS4_17integral_constantINS4_4UMMA5MajorELSQ_0EEESR_NSO_INSP_7ScaleInELSS_0EEEST_EEEEEENS4_6LayoutISC_NS5_IJNSA_ILi0EEESX_SX_EEEEENS5_IJNS4_10UnderscoreES10_S10_EEEEENS4_13SM90_TMA_LOADENS4_14ComposedLayoutINS4_7SwizzleILi1ELi4ELi3EEENS4_18smem_ptr_flag_bitsILi8EEENSW_INS5_IJNSA_ILi8EEESG_EEENS5_IJSG_SB_EEEEEEEvNS4_8identityES13_S1D_vS1E_EENS_8epilogue10collective18CollectiveEpilogueINS1G_23Sm100TmaWarpSpecializedILi1ELi1ELi64ELb0ELb0EEEJSH_NS5_IJNSW_ISE_SB_EENSW_ISF_SB_EEEEESI_SJ_SI_SJ_NS1G_6fusion15FusionCallbacksIS1K_NS1O_17LinearCombinationISI_fSI_fLNS_15FloatRoundStyleE2EEESH_S1N_JEEENS4_5SM1004TMEM4LOAD26SM100_TMEM_LOAD_32dp32b64xES13_NS14_INS15_ILi2ELi4ELi3EEES18_NSW_INS5_IJS19_SF_EEENS5_IJSF_SB_EEEEEEENS4_39AutoVectorizingCopyWithAssumedAlignmentILi128EEENS4_14SM90_TMA_STOREES22_S24_S24_EEEvvEEEEvNT_6ParamsE --------------------------
	.section	.nv.shared._ZN7cutlass13device_kernelINS_4gemm6kernel13GemmUniversalIN4cute5tupleIJiiiiEEENS1_10collective13CollectiveMmaINS1_35MainloopSm100TmaUmmaWarpSpecializedILi4ELi2ELi4ENS5_IJNS4_1CILi1EEESB_SB_EEEEENS5_IJNSA_ILi128EEENSA_ILi64EEENSA_ILi32EEEEEENS_12float_e5m2_tENS5_IJlSB_lEEESI_SJ_NS4_8TiledMMAINS4_8MMA_AtomIJNS4_10MMA_TraitsINS4_19SM100_MMA_F8F6F4_SSEJSI_SI_fSE_SF_NS4_17integral_constantINS4_4UMMA5MajorELSQ_0EEESR_NSO_INSP_7ScaleInELSS_0EEEST_EEEEEENS4_6LayoutISC_NS5_IJNSA_ILi0EEESX_SX_EEEEENS5_IJNS4_10UnderscoreES10_S10_EEEEENS4_13SM90_TMA_LOADENS4_14ComposedLayoutINS4_7SwizzleILi1ELi4ELi3EEENS4_18smem_ptr_flag_bitsILi8EEENSW_INS5_IJNSA_ILi8EEESG_EEENS5_IJSG_SB_EEEEEEEvNS4_8identityES13_S1D_vS1E_EENS_8epilogue10collective18CollectiveEpilogueINS1G_23Sm100TmaWarpSpecializedILi1ELi1ELi64ELb0ELb0EEEJSH_NS5_IJNSW_ISE_SB_EENSW_ISF_SB_EEEEESI_SJ_SI_SJ_NS1G_6fusion15FusionCallbacksIS1K_NS1O_17LinearCombinationISI_fSI_fLNS_15FloatRoundStyleE2EEESH_S1N_JEEENS4_5SM1004TMEM4LOAD26SM100_TMEM_LOAD_32dp32b64xES13_NS14_INS15_ILi2ELi4ELi3EEES18_NSW_INS5_IJS19_SF_EEENS5_IJSF_SB_EEEEEEENS4_39AutoVectorizingCopyWithAssumedAlignmentILi128EEENS4_14SM90_TMA_STOREES22_S24_S24_EEEvvEEEEvNT_6ParamsE,"aw",@nobits
	.sectionflags	@""
	.align	16
	.zero		1024


//--------------------- .nv.shared.reserved.0     --------------------------
	.section	.nv.shared.reserved.0,"aw",@nobits
	.weak		__nv_reservedSMEM_offset_0_alias
	.size		__nv_reservedSMEM_offset_0_alias, 0, 64
	.other		__nv_reservedSMEM_offset_0_alias,@"STO_CUDA_RESERVED_SHARED STV_DEFAULT"
__nv_reservedSMEM_offset_0_alias:
	.zero		0
.nv.shared.reserved.0:
	.zero		64
	.weak		__nv_reservedSMEM_tcgen05_partition
	.type		__nv_reservedSMEM_tcgen05_partition,@object
	.size		__nv_reservedSMEM_tcgen05_partition,(.L_0 - __nv_reservedSMEM_tcgen05_partition)
__nv_reservedSMEM_tcgen05_partition:
	.zero		32
.L_0:


//--------------------- .nv.global                --------------------------
	.section	.nv.global,"aw",@nobits
.nv.global:
	.type		_ZN39_INTERNAL_66b10569_4_k_cu_435ac3d6_91104cute1_E,@object
	.size		_ZN39_INTERNAL_66b10569_4_k_cu_435ac3d6_91104cute1_E,(_ZN39_INTERNAL_66b10569_4_k_cu_435ac3d6_91104cuda3std3__45__cpo6cbeginE - _ZN39_INTERNAL_66b10569_4_k_cu_435ac3d6_91104cute1_E)
_ZN39_INTERNAL_66b10569_4_k_cu_435ac3d6_91104cute1_E:
	.zero		1
	.type		_ZN39_INTERNAL_66b10569_4_k_cu_435ac3d6_91104cuda3std3__45__cpo6cbeginE,@object
	.size		_ZN39_INTERNAL_66b10569_4_k_cu_435ac3d6_91104cuda3std3__45__cpo6cbeginE,(_ZN39_INTERNAL_66b10569_4_k_cu_435ac3d6_91104cuda3std3__48in_placeE - _ZN39_INTERNAL_66b10569_4_k_cu_435ac3d6_91104cuda3std3__45__cpo6cbeginE)
_ZN39_INTERNAL_66b10569_4_k_cu_435ac3d6_91104cuda3std3__45__cpo6cbeginE:
	.zero		1
	.type		_ZN39_INTERNAL_66b10569_4_k_cu_435ac3d6_91104cuda3std3__48in_placeE,@object
	.size		_ZN39_INTERNAL_66b10569_4_k_cu_435ac3d6_91104cuda3std3__48in_placeE,(_ZN39_INTERNAL_66b10569_4_k_cu_435ac3d6_91104cuda3std6ranges3__45__cpo9iter_moveE - _ZN39_INTERNAL_66b10569_4_k_cu_435ac3d6_91104cuda3std3__48in_placeE)
_ZN39_INTERNAL_66b10569_4_k_cu_435ac3d6_91104cuda3std3__48in_placeE:
	.zero		1
	.type		_ZN39_INTERNAL_66b10569_4_k_cu_435ac3d6_91104cuda3std6ranges3__45__cpo9iter_moveE,@object
	.size		_ZN39_INTERNAL_66b10569_4_k_cu_435ac3d6_91104cuda3std6ranges3__45__cpo9iter_moveE,(_ZN39_INTERNAL_66b10569_4_k_cu_435ac3d6_91104cuda3std3__45__cpo5beginE - _ZN39_INTERNAL_66b10569_4_k_cu_435ac3d6_91104cuda3std6ranges3__45__cpo9iter_moveE)
_ZN39_INTERNAL_66b10569_4_k_cu_435ac3d6_91104cuda3std6ranges3__45__cpo9iter_moveE:
	.zero		1
	.type		_ZN39_INTERNAL_66b10569_4_k_cu_435ac3d6_91104cuda3std3__45__cpo5beginE,@object
	.size		_ZN39_INTERNAL_66b10569_4_k_cu_435ac3d6_91104cuda3std3__45__cpo5beginE,(_ZN39_INTERNAL_66b10569_4_k_cu_435ac3d6_91104cuda3std3__441_GLOBAL__N__66b10569_4_k_cu_435ac3d6_91106ignoreE - _ZN39_INTERNAL_66b10569_4_k_cu_435ac3d6_91104cuda3std3__45__cpo5beginE)
_ZN39_INTERNAL_66b10569_4_k_cu_435ac3d6_91104cuda3std3__45__cpo5beginE:
	.zero		1
	.type		_ZN39_INTERNAL_66b10569_4_k_cu_435ac3d6_91104cuda3std3__441_GLOBAL__N__66b10569_4_k_cu_435ac3d6_91106ignoreE,@object
	.size		_ZN39_INTERNAL_66b10569_4_k_cu_435ac3d6_91104cuda3std3__441_GLOBAL__N__66b10569_4_k_cu_435ac3d6_91106ignoreE,(_ZN39_INTERNAL_66b10569_4_k_cu_435ac3d6_91104cute7productE - _ZN39_INTERNAL_66b10569_4_k_cu_435ac3d6_91104cuda3std3__441_GLOBAL__N__66b10569_4_k_cu_435ac3d6_91106ignoreE)
_ZN39_INTERNAL_66b10569_4_k_cu_435ac3d6_91104cuda3std3__441_GLOBAL__N__66b10569_4_k_cu_435ac3d6_91106ignoreE:
	.zero		1
	.type		_ZN39_INTERNAL_66b10569_4_k_cu_435ac3d6_91104cute7productE,@object
	.size		_ZN39_INTERNAL_66b10569_4_k_cu_435ac3d6_91104cute7productE,(_ZN39_INTERNAL_66b10569_4_k_cu_435ac3d6_91104cuda3std3__45__cpo3endE - _ZN39_INTERNAL_66b10569_4_k_cu_435ac3d6_91104cute7productE)
_ZN39_INTERNAL_66b10569_4_k_cu_435ac3d6_91104cute7productE:
	.zero		1
	.type		_ZN39_INTERNAL_66b10569_4_k_cu_435ac3d6_91104cuda3std3__45__cpo3endE,@object
	.size		_ZN39_INTERNAL_66b10569_4_k_cu_435ac3d6_91104cuda3std3__45__cpo3endE,(_ZN39_INTERNAL_66b10569_4_k_cu_435ac3d6_91104cuda3std3__419piecewise_constructE - _ZN39_INTERNAL_66b10569_4_k_cu_435ac3d6_91104cuda3std3__45__cpo3endE)
_ZN39_INTERNAL_66b10569_4_k_cu_435ac3d6_91104cuda3std3__45__cpo3endE:
	.zero		1
	.type		_ZN39_INTERNAL_66b10569_4_k_cu_435ac3d6_91104cuda3std3__419piecewise_constructE,@object
	.size		_ZN39_INTERNAL_66b10569_4_k_cu_435ac3d6_91104cuda3std3__419piecewise_constructE,(_ZN39_INTERNAL_66b10569_4_k_cu_435ac3d6_91104cuda3std3__45__cpo4cendE - _ZN39_INTERNAL_66b10569_4_k_cu_435ac3d6_91104cuda3std3__419piecewise_constructE)
_ZN39_INTERNAL_66b10569_4_k_cu_435ac3d6_91104cuda3std3__419piecewise_constructE:
	.zero		1
	.type		_ZN39_INTERNAL_66b10569_4_k_cu_435ac3d6_91104cuda3std3__45__cpo4cendE,@object
	.size		_ZN39_INTERNAL_66b10569_4_k_cu_435ac3d6_91104cuda3std3__45__cpo4cendE,(_ZN39_INTERNAL_66b10569_4_k_cu_435ac3d6_91104cuda3std6ranges3__45__cpo4swapE - _ZN39_INTERNAL_66b10569_4_k_cu_435ac3d6_91104cuda3std3__45__cpo4cendE)
_ZN39_INTERNAL_66b10569_4_k_cu_435ac3d6_91104cuda3std3__45__cpo4cendE:
	.zero		1
	.type		_ZN39_INTERNAL_66b10569_4_k_cu_435ac3d6_91104cuda3std6ranges3__45__cpo4swapE,@object
	.size		_ZN39_INTERNAL_66b10569_4_k_cu_435ac3d6_91104cuda3std6ranges3__45__cpo4swapE,(.L_10 - _ZN39_INTERNAL_66b10569_4_k_cu_435ac3d6_91104cuda3std6ranges3__45__cpo4swapE)
_ZN39_INTERNAL_66b10569_4_k_cu_435ac3d6_91104cuda3std6ranges3__45__cpo4swapE:
	.zero		1
.L_10:


//--------------------- .nv.constant0._ZN7cutlass13device_kernelINS_4gemm6kernel13GemmUniversalIN4cute5tupleIJiiiiEEENS1_10collective13CollectiveMmaINS1_35MainloopSm100TmaUmmaWarpSpecializedILi4ELi2ELi4ENS5_IJNS4_1CILi1EEESB_SB_EEEEENS5_IJNSA_ILi128EEENSA_ILi64EEENSA_ILi32EEEEEENS_12float_e5m2_tENS5_IJlSB_lEEESI_SJ_NS4_8TiledMMAINS4_8MMA_AtomIJNS4_10MMA_TraitsINS4_19SM100_MMA_F8F6F4_SSEJSI_SI_fSE_SF_NS4_17integral_constantINS4_4UMMA5MajorELSQ_0EEESR_NSO_INSP_7ScaleInELSS_0EEEST_EEEEEENS4_6LayoutISC_NS5_IJNSA_ILi0EEESX_SX_EEEEENS5_IJNS4_10UnderscoreES10_S10_EEEEENS4_13SM90_TMA_LOADENS4_14ComposedLayoutINS4_7SwizzleILi1ELi4ELi3EEENS4_18smem_ptr_flag_bitsILi8EEENSW_INS5_IJNSA_ILi8EEESG_EEENS5_IJSG_SB_EEEEEEEvNS4_8identityES13_S1D_vS1E_EENS_8epilogue10collective18CollectiveEpilogueINS1G_23Sm100TmaWarpSpecializedILi1ELi1ELi64ELb0ELb0EEEJSH_NS5_IJNSW_ISE_SB_EENSW_ISF_SB_EEEEESI_SJ_SI_SJ_NS1G_6fusion15FusionCallbacksIS1K_NS1O_17LinearCombinationISI_fSI_fLNS_15FloatRoundStyleE2EEESH_S1N_JEEENS4_5SM1004TMEM4LOAD26SM100_TMEM_LOAD_32dp32b64xES13_NS14_INS15_ILi2ELi4ELi3EEES18_NSW_INS5_IJS19_SF_EEENS5_IJSF_SB_EEEEEEENS4_39AutoVectorizingCopyWithAssumedAlignmentILi128EEENS4_14SM90_TMA_STOREES22_S24_S24_EEEvvEEEEvNT_6ParamsE --------------------------
	.section	.nv.constant0._ZN7cutlass13device_kernelINS_4gemm6kernel13GemmUniversalIN4cute5tupleIJiiiiEEENS1_10collective13CollectiveMmaINS1_35MainloopSm100TmaUmmaWarpSpecializedILi4ELi2ELi4ENS5_IJNS4_1CILi1EEESB_SB_EEEEENS5_IJNSA_ILi128EEENSA_ILi64EEENSA_ILi32EEEEEENS_12float_e5m2_tENS5_IJlSB_lEEESI_SJ_NS4_8TiledMMAINS4_8MMA_AtomIJNS4_10MMA_TraitsINS4_19SM100_MMA_F8F6F4_SSEJSI_SI_fSE_SF_NS4_17integral_constantINS4_4UMMA5MajorELSQ_0EEESR_NSO_INSP_7ScaleInELSS_0EEEST_EEEEEENS4_6LayoutISC_NS5_IJNSA_ILi0EEESX_SX_EEEEENS5_IJNS4_10UnderscoreES10_S10_EEEEENS4_13SM90_TMA_LOADENS4_14ComposedLayoutINS4_7SwizzleILi1ELi4ELi3EEENS4_18smem_ptr_flag_bitsILi8EEENSW_INS5_IJNSA_ILi8EEESG_EEENS5_IJSG_SB_EEEEEEEvNS4_8identityES13_S1D_vS1E_EENS_8epilogue10collective18CollectiveEpilogueINS1G_23Sm100TmaWarpSpecializedILi1ELi1ELi64ELb0ELb0EEEJSH_NS5_IJNSW_ISE_SB_EENSW_ISF_SB_EEEEESI_SJ_SI_SJ_NS1G_6fusion15FusionCallbacksIS1K_NS1O_17LinearCombinationISI_fSI_fLNS_15FloatRoundStyleE2EEESH_S1N_JEEENS4_5SM1004TMEM4LOAD26SM100_TMEM_LOAD_32dp32b64xES13_NS14_INS15_ILi2ELi4ELi3EEES18_NSW_INS5_IJS19_SF_EEENS5_IJSF_SB_EEEEEEENS4_39AutoVectorizingCopyWithAssumedAlignmentILi128EEENS4_14SM90_TMA_STOREES22_S24_S24_EEEvvEEEEvNT_6ParamsE,"a",@progbits
	.sectionflags	@""
	.align	4
.nv.constant0._ZN7cutlass13device_kernelINS_4gemm6kernel13GemmUniversalIN4cute5tupleIJiiiiEEENS1_10collective13CollectiveMmaINS1_35MainloopSm100TmaUmmaWarpSpecializedILi4ELi2ELi4ENS5_IJNS4_1CILi1EEESB_SB_EEEEENS5_IJNSA_ILi128EEENSA_ILi64EEENSA_ILi32EEEEEENS_12float_e5m2_tENS5_IJlSB_lEEESI_SJ_NS4_8TiledMMAINS4_8MMA_AtomIJNS4_10MMA_TraitsINS4_19SM100_MMA_F8F6F4_SSEJSI_SI_fSE_SF_NS4_17integral_constantINS4_4UMMA5MajorELSQ_0EEESR_NSO_INSP_7ScaleInELSS_0EEEST_EEEEEENS4_6LayoutISC_NS5_IJNSA_ILi0EEESX_SX_EEEEENS5_IJNS4_10UnderscoreES10_S10_EEEEENS4_13SM90_TMA_LOADENS4_14ComposedLayoutINS4_7SwizzleILi1ELi4ELi3EEENS4_18smem_ptr_flag_bitsILi8EEENSW_INS5_IJNSA_ILi8EEESG_EEENS5_IJSG_SB_EEEEEEEvNS4_8identityES13_S1D_vS1E_EENS_8epilogue10collective18CollectiveEpilogueINS1G_23Sm100TmaWarpSpecializedILi1ELi1ELi64ELb0ELb0EEEJSH_NS5_IJNSW_ISE_SB_EENSW_ISF_SB_EEEEESI_SJ_SI_SJ_NS1G_6fusion15FusionCallbacksIS1K_NS1O_17LinearCombinationISI_fSI_fLNS_15FloatRoundStyleE2EEESH_S1N_JEEENS4_5SM1004TMEM4LOAD26SM100_TMEM_LOAD_32dp32b64xES13_NS14_INS15_ILi2ELi4ELi3EEES18_NSW_INS5_IJS19_SF_EEENS5_IJSF_SB_EEEEEEENS4_39AutoVectorizingCopyWithAssumedAlignmentILi128EEENS4_14SM90_TMA_STOREES22_S24_S24_EEEvvEEEEvNT_6ParamsE:
	.zero		2944


//--------------------- SYMBOLS --------------------------

	.type		.nv.reservedSmem.offset0,@object
	.size		.nv.reservedSmem.offset0,0x4
	.type		.nv.reservedSmem.cap,@object
	.size		.nv.reservedSmem.cap,0x4
	.type		__assertfail,@function
